//
// Generated by NVIDIA NVVM Compiler
//
// Compiler Build ID: CL-36424714
// Cuda compilation tools, release 13.0, V13.0.88
// Based on NVVM 20.0.0
//

.version 9.0
.target sm_100
.address_size 64

	// .globl	_Z22histogram_range_kernelPKcPjjii
.extern .shared .align 16 .b8 sMem[];

.visible .entry _Z22histogram_range_kernelPKcPjjii(
	.param .u64 .ptr .align 1 _Z22histogram_range_kernelPKcPjjii_param_0,
	.param .u64 .ptr .align 1 _Z22histogram_range_kernelPKcPjjii_param_1,
	.param .u32 _Z22histogram_range_kernelPKcPjjii_param_2,
	.param .u32 _Z22histogram_range_kernelPKcPjjii_param_3,
	.param .u32 _Z22histogram_range_kernelPKcPjjii_param_4
)
{
	.reg .pred 	%p<74>;
	.reg .b16 	%rs<13>;
	.reg .b32 	%r<265>;
	.reg .b64 	%rd<77>;

	ld.param.u64 	%rd33, [_Z22histogram_range_kernelPKcPjjii_param_0];
	ld.param.u32 	%r111, [_Z22histogram_range_kernelPKcPjjii_param_2];
	ld.param.u32 	%r112, [_Z22histogram_range_kernelPKcPjjii_param_3];
	ld.param.u32 	%r113, [_Z22histogram_range_kernelPKcPjjii_param_4];
	cvta.to.global.u64 	%rd1, %rd33;
	mov.u32 	%r1, %ntid.x;
	shr.u32 	%r2, %r1, 5;
	mov.u32 	%r263, %tid.x;
	shr.u32 	%r114, %r263, 5;
	and.b32  	%r258, %r263, 31;
	sub.s32 	%r5, %r113, %r112;
	add.s32 	%r6, %r5, 1;
	mad.lo.s32 	%r7, %r114, %r5, %r114;
	setp.gt.s32 	%p1, %r258, %r5;
	@%p1 bra 	$L__BB0_13;
	add.s32 	%r115, %r112, %r258;
	sub.s32 	%r116, %r113, %r115;
	shr.u32 	%r117, %r116, 5;
	add.s32 	%r8, %r117, 1;
	and.b32  	%r9, %r8, 15;
	setp.lt.u32 	%p2, %r116, 480;
	@%p2 bra 	$L__BB0_4;
	and.b32  	%r118, %r8, 268435440;
	neg.s32 	%r256, %r118;
	shl.b32 	%r119, %r7, 2;
	shl.b32 	%r120, %r258, 2;
	add.s32 	%r121, %r119, %r120;
	mov.u32 	%r122, sMem;
	add.s32 	%r123, %r121, %r122;
	add.s32 	%r255, %r123, 1024;
$L__BB0_3:
	.pragma "nounroll";
	mov.b32 	%r124, 0;
	st.shared.u32 	[%r255+-1024], %r124;
	st.shared.u32 	[%r255+-896], %r124;
	st.shared.u32 	[%r255+-768], %r124;
	st.shared.u32 	[%r255+-640], %r124;
	st.shared.u32 	[%r255+-512], %r124;
	st.shared.u32 	[%r255+-384], %r124;
	st.shared.u32 	[%r255+-256], %r124;
	st.shared.u32 	[%r255+-128], %r124;
	st.shared.u32 	[%r255], %r124;
	st.shared.u32 	[%r255+128], %r124;
	st.shared.u32 	[%r255+256], %r124;
	st.shared.u32 	[%r255+384], %r124;
	st.shared.u32 	[%r255+512], %r124;
	st.shared.u32 	[%r255+640], %r124;
	st.shared.u32 	[%r255+768], %r124;
	st.shared.u32 	[%r255+896], %r124;
	add.s32 	%r258, %r258, 512;
	add.s32 	%r256, %r256, 16;
	add.s32 	%r255, %r255, 2048;
	setp.ne.s32 	%p3, %r256, 0;
	@%p3 bra 	$L__BB0_3;
$L__BB0_4:
	setp.eq.s32 	%p4, %r9, 0;
	@%p4 bra 	$L__BB0_13;
	and.b32  	%r19, %r8, 7;
	setp.lt.u32 	%p5, %r9, 8;
	@%p5 bra 	$L__BB0_7;
	add.s32 	%r125, %r7, %r258;
	shl.b32 	%r126, %r125, 2;
	mov.u32 	%r127, sMem;
	add.s32 	%r128, %r127, %r126;
	mov.b32 	%r129, 0;
	st.shared.u32 	[%r128], %r129;
	st.shared.u32 	[%r128+128], %r129;
	st.shared.u32 	[%r128+256], %r129;
	st.shared.u32 	[%r128+384], %r129;
	st.shared.u32 	[%r128+512], %r129;
	st.shared.u32 	[%r128+640], %r129;
	st.shared.u32 	[%r128+768], %r129;
	st.shared.u32 	[%r128+896], %r129;
	add.s32 	%r258, %r258, 256;
$L__BB0_7:
	setp.eq.s32 	%p6, %r19, 0;
	@%p6 bra 	$L__BB0_13;
	and.b32  	%r22, %r8, 3;
	setp.lt.u32 	%p7, %r19, 4;
	@%p7 bra 	$L__BB0_10;
	add.s32 	%r130, %r7, %r258;
	shl.b32 	%r131, %r130, 2;
	mov.u32 	%r132, sMem;
	add.s32 	%r133, %r132, %r131;
	mov.b32 	%r134, 0;
	st.shared.u32 	[%r133], %r134;
	st.shared.u32 	[%r133+128], %r134;
	st.shared.u32 	[%r133+256], %r134;
	st.shared.u32 	[%r133+384], %r134;
	add.s32 	%r258, %r258, 128;
$L__BB0_10:
	setp.eq.s32 	%p8, %r22, 0;
	@%p8 bra 	$L__BB0_13;
	shl.b32 	%r135, %r7, 2;
	shl.b32 	%r136, %r258, 2;
	add.s32 	%r137, %r135, %r136;
	mov.u32 	%r138, sMem;
	add.s32 	%r262, %r138, %r137;
	neg.s32 	%r261, %r22;
$L__BB0_12:
	.pragma "nounroll";
	mov.b32 	%r139, 0;
	st.shared.u32 	[%r262], %r139;
	add.s32 	%r262, %r262, 128;
	add.s32 	%r261, %r261, 1;
	setp.ne.s32 	%p9, %r261, 0;
	@%p9 bra 	$L__BB0_12;
$L__BB0_13:
	bar.sync 	0;
	mov.u32 	%r31, %nctaid.x;
	cvt.u64.u32 	%rd2, %r1;
	mul.wide.u32 	%rd3, %r31, %r1;
	mov.u32 	%r140, %ctaid.x;
	cvt.u64.u32 	%rd4, %r140;
	mul.wide.u32 	%rd35, %r140, %r1;
	cvt.u64.u32 	%rd5, %r263;
	add.s64 	%rd76, %rd35, %rd5;
	cvt.u64.u32 	%rd7, %r111;
	setp.ge.u64 	%p10, %rd76, %rd7;
	@%p10 bra 	$L__BB0_57;
	shl.b64 	%rd8, %rd3, 2;
	mul.wide.u32 	%rd36, %r31, 4;
	add.s64 	%rd37, %rd36, %rd4;
	mul.lo.s64 	%rd38, %rd37, %rd2;
	add.s64 	%rd39, %rd38, %rd5;
	max.u64 	%rd40, %rd39, %rd7;
	sub.s64 	%rd41, %rd40, %rd38;
	setp.ne.s64 	%p11, %rd41, %rd5;
	selp.u64 	%rd9, 1, 0, %p11;
	add.s64 	%rd42, %rd9, %rd5;
	sub.s64 	%rd10, %rd41, %rd42;
	or.b64  	%rd43, %rd10, %rd8;
	and.b64  	%rd44, %rd43, -4294967296;
	setp.ne.s64 	%p12, %rd44, 0;
	@%p12 bra 	$L__BB0_16;
	cvt.u32.u64 	%r141, %rd8;
	cvt.u32.u64 	%r142, %rd10;
	div.u32 	%r143, %r142, %r141;
	cvt.u64.u32 	%rd74, %r143;
	bra.uni 	$L__BB0_17;
$L__BB0_16:
	div.u64 	%rd74, %rd10, %rd8;
$L__BB0_17:
	add.s64 	%rd14, %rd74, %rd9;
	and.b64  	%rd45, %rd14, 1;
	setp.eq.b64 	%p13, %rd45, 1;
	@%p13 bra 	$L__BB0_30;
	add.s64 	%rd15, %rd1, %rd76;
	ld.global.nc.u8 	%rs1, [%rd15];
	cvt.u32.u8 	%r144, %rs1;
	sub.s32 	%r32, %r144, %r112;
	setp.ge.u32 	%p14, %r32, %r6;
	@%p14 bra 	$L__BB0_20;
	add.s32 	%r145, %r7, %r32;
	shl.b32 	%r146, %r145, 2;
	mov.u32 	%r147, sMem;
	add.s32 	%r148, %r147, %r146;
	atom.shared.add.u32 	%r149, [%r148], 1;
$L__BB0_20:
	add.s64 	%rd16, %rd3, %rd76;
	setp.ge.u64 	%p15, %rd16, %rd7;
	@%p15 bra 	$L__BB0_23;
	add.s64 	%rd46, %rd15, %rd3;
	ld.global.nc.u8 	%rs2, [%rd46];
	cvt.u32.u8 	%r150, %rs2;
	sub.s32 	%r33, %r150, %r112;
	setp.ge.u32 	%p16, %r33, %r6;
	@%p16 bra 	$L__BB0_23;
	add.s32 	%r151, %r7, %r33;
	shl.b32 	%r152, %r151, 2;
	mov.u32 	%r153, sMem;
	add.s32 	%r154, %r153, %r152;
	atom.shared.add.u32 	%r155, [%r154], 1;
$L__BB0_23:
	add.s64 	%rd17, %rd16, %rd3;
	setp.ge.u64 	%p17, %rd17, %rd7;
	@%p17 bra 	$L__BB0_26;
	add.s64 	%rd47, %rd1, %rd17;
	ld.global.nc.u8 	%rs3, [%rd47];
	cvt.u32.u8 	%r156, %rs3;
	sub.s32 	%r34, %r156, %r112;
	setp.ge.u32 	%p18, %r34, %r6;
	@%p18 bra 	$L__BB0_26;
	add.s32 	%r157, %r7, %r34;
	shl.b32 	%r158, %r157, 2;
	mov.u32 	%r159, sMem;
	add.s32 	%r160, %r159, %r158;
	atom.shared.add.u32 	%r161, [%r160], 1;
$L__BB0_26:
	add.s64 	%rd18, %rd17, %rd3;
	setp.ge.u64 	%p19, %rd18, %rd7;
	@%p19 bra 	$L__BB0_29;
	add.s64 	%rd48, %rd1, %rd18;
	ld.global.nc.u8 	%rs4, [%rd48];
	cvt.u32.u8 	%r162, %rs4;
	sub.s32 	%r35, %r162, %r112;
	setp.ge.u32 	%p20, %r35, %r6;
	@%p20 bra 	$L__BB0_29;
	add.s32 	%r163, %r7, %r35;
	shl.b32 	%r164, %r163, 2;
	mov.u32 	%r165, sMem;
	add.s32 	%r166, %r165, %r164;
	atom.shared.add.u32 	%r167, [%r166], 1;
$L__BB0_29:
	add.s64 	%rd76, %rd18, %rd3;
$L__BB0_30:
	setp.eq.s64 	%p21, %rd14, 0;
	@%p21 bra 	$L__BB0_57;
	ld.param.u64 	%rd72, [_Z22histogram_range_kernelPKcPjjii_param_0];
	shl.b64 	%rd21, %rd3, 1;
	mul.lo.s64 	%rd22, %rd3, 3;
	shl.b64 	%rd23, %rd3, 2;
	cvta.to.global.u64 	%rd24, %rd72;
	add.s64 	%rd25, %rd24, %rd23;
	mul.lo.s64 	%rd26, %rd3, 6;
	add.s64 	%rd27, %rd24, %rd26;
	mul.lo.s64 	%rd28, %rd3, 7;
	mul.lo.s64 	%rd29, %rd3, 5;
	mov.u32 	%r171, sMem;
$L__BB0_32:
	setp.ge.u64 	%p22, %rd76, %rd7;
	@%p22 bra 	$L__BB0_35;
	add.s64 	%rd49, %rd24, %rd76;
	ld.global.nc.u8 	%rs5, [%rd49];
	cvt.u32.u8 	%r168, %rs5;
	sub.s32 	%r36, %r168, %r112;
	setp.ge.u32 	%p23, %r36, %r6;
	@%p23 bra 	$L__BB0_35;
	add.s32 	%r169, %r7, %r36;
	shl.b32 	%r170, %r169, 2;
	add.s32 	%r172, %r171, %r170;
	atom.shared.add.u32 	%r173, [%r172], 1;
$L__BB0_35:
	add.s64 	%rd50, %rd3, %rd76;
	setp.ge.u64 	%p24, %rd50, %rd7;
	@%p24 bra 	$L__BB0_38;
	add.s64 	%rd51, %rd24, %rd3;
	add.s64 	%rd52, %rd51, %rd76;
	ld.global.nc.u8 	%rs6, [%rd52];
	cvt.u32.u8 	%r174, %rs6;
	sub.s32 	%r37, %r174, %r112;
	setp.ge.u32 	%p25, %r37, %r6;
	@%p25 bra 	$L__BB0_38;
	add.s32 	%r175, %r7, %r37;
	shl.b32 	%r176, %r175, 2;
	add.s32 	%r178, %r171, %r176;
	atom.shared.add.u32 	%r179, [%r178], 1;
$L__BB0_38:
	add.s64 	%rd53, %rd21, %rd76;
	setp.ge.u64 	%p26, %rd53, %rd7;
	@%p26 bra 	$L__BB0_41;
	add.s64 	%rd54, %rd24, %rd21;
	add.s64 	%rd55, %rd54, %rd76;
	ld.global.nc.u8 	%rs7, [%rd55];
	cvt.u32.u8 	%r180, %rs7;
	sub.s32 	%r38, %r180, %r112;
	setp.ge.u32 	%p27, %r38, %r6;
	@%p27 bra 	$L__BB0_41;
	add.s32 	%r181, %r7, %r38;
	shl.b32 	%r182, %r181, 2;
	add.s32 	%r184, %r171, %r182;
	atom.shared.add.u32 	%r185, [%r184], 1;
$L__BB0_41:
	add.s64 	%rd56, %rd22, %rd76;
	setp.ge.u64 	%p28, %rd56, %rd7;
	@%p28 bra 	$L__BB0_44;
	add.s64 	%rd57, %rd24, %rd22;
	add.s64 	%rd58, %rd57, %rd76;
	ld.global.nc.u8 	%rs8, [%rd58];
	cvt.u32.u8 	%r186, %rs8;
	sub.s32 	%r39, %r186, %r112;
	setp.ge.u32 	%p29, %r39, %r6;
	@%p29 bra 	$L__BB0_44;
	add.s32 	%r187, %r7, %r39;
	shl.b32 	%r188, %r187, 2;
	mov.u32 	%r189, sMem;
	add.s32 	%r190, %r189, %r188;
	atom.shared.add.u32 	%r191, [%r190], 1;
$L__BB0_44:
	add.s64 	%rd59, %rd23, %rd76;
	setp.ge.u64 	%p30, %rd59, %rd7;
	@%p30 bra 	$L__BB0_47;
	add.s64 	%rd60, %rd25, %rd76;
	ld.global.nc.u8 	%rs9, [%rd60];
	cvt.u32.u8 	%r192, %rs9;
	sub.s32 	%r40, %r192, %r112;
	setp.ge.u32 	%p31, %r40, %r6;
	@%p31 bra 	$L__BB0_47;
	add.s32 	%r193, %r7, %r40;
	shl.b32 	%r194, %r193, 2;
	mov.u32 	%r195, sMem;
	add.s32 	%r196, %r195, %r194;
	atom.shared.add.u32 	%r197, [%r196], 1;
$L__BB0_47:
	add.s64 	%rd61, %rd29, %rd76;
	setp.ge.u64 	%p32, %rd61, %rd7;
	@%p32 bra 	$L__BB0_50;
	add.s64 	%rd62, %rd24, %rd29;
	add.s64 	%rd63, %rd62, %rd76;
	ld.global.nc.u8 	%rs10, [%rd63];
	cvt.u32.u8 	%r198, %rs10;
	sub.s32 	%r41, %r198, %r112;
	setp.ge.u32 	%p33, %r41, %r6;
	@%p33 bra 	$L__BB0_50;
	add.s32 	%r199, %r7, %r41;
	shl.b32 	%r200, %r199, 2;
	mov.u32 	%r201, sMem;
	add.s32 	%r202, %r201, %r200;
	atom.shared.add.u32 	%r203, [%r202], 1;
$L__BB0_50:
	add.s64 	%rd64, %rd26, %rd76;
	setp.ge.u64 	%p34, %rd64, %rd7;
	@%p34 bra 	$L__BB0_53;
	add.s64 	%rd65, %rd27, %rd76;
	ld.global.nc.u8 	%rs11, [%rd65];
	cvt.u32.u8 	%r204, %rs11;
	sub.s32 	%r42, %r204, %r112;
	setp.ge.u32 	%p35, %r42, %r6;
	@%p35 bra 	$L__BB0_53;
	add.s32 	%r205, %r7, %r42;
	shl.b32 	%r206, %r205, 2;
	mov.u32 	%r207, sMem;
	add.s32 	%r208, %r207, %r206;
	atom.shared.add.u32 	%r209, [%r208], 1;
$L__BB0_53:
	add.s64 	%rd66, %rd28, %rd76;
	setp.ge.u64 	%p36, %rd66, %rd7;
	@%p36 bra 	$L__BB0_56;
	add.s64 	%rd67, %rd24, %rd28;
	add.s64 	%rd68, %rd67, %rd76;
	ld.global.nc.u8 	%rs12, [%rd68];
	cvt.u32.u8 	%r210, %rs12;
	sub.s32 	%r43, %r210, %r112;
	setp.ge.u32 	%p37, %r43, %r6;
	@%p37 bra 	$L__BB0_56;
	add.s32 	%r211, %r7, %r43;
	shl.b32 	%r212, %r211, 2;
	mov.u32 	%r213, sMem;
	add.s32 	%r214, %r213, %r212;
	atom.shared.add.u32 	%r215, [%r214], 1;
$L__BB0_56:
	shl.b64 	%rd69, %rd3, 3;
	add.s64 	%rd76, %rd76, %rd69;
	setp.lt.u64 	%p38, %rd76, %rd7;
	@%p38 bra 	$L__BB0_32;
$L__BB0_57:
	bar.sync 	0;
	setp.gt.s32 	%p39, %r263, %r5;
	@%p39 bra 	$L__BB0_95;
	ld.param.u64 	%rd73, [_Z22histogram_range_kernelPKcPjjii_param_1];
	shl.b32 	%r44, %r6, 1;
	cvta.to.global.u64 	%rd32, %rd73;
	shl.b32 	%r222, %r44, 2;
$L__BB0_59:
	setp.lt.u32 	%p40, %r1, 32;
	mov.b32 	%r264, 0;
	@%p40 bra 	$L__BB0_92;
	setp.eq.s32 	%p41, %r2, 1;
	shl.b32 	%r217, %r263, 2;
	mov.u32 	%r218, sMem;
	add.s32 	%r46, %r218, %r217;
	ld.shared.u32 	%r264, [%r46];
	@%p41 bra 	$L__BB0_92;
	setp.eq.s32 	%p42, %r2, 2;
	shl.b32 	%r219, %r5, 2;
	add.s32 	%r220, %r46, %r219;
	ld.shared.u32 	%r221, [%r220+4];
	add.s32 	%r264, %r221, %r264;
	@%p42 bra 	$L__BB0_92;
	setp.eq.s32 	%p43, %r2, 3;
	add.s32 	%r49, %r46, %r222;
	ld.shared.u32 	%r223, [%r49];
	add.s32 	%r264, %r223, %r264;
	@%p43 bra 	$L__BB0_92;
	setp.eq.s32 	%p44, %r2, 4;
	shl.b32 	%r51, %r6, 2;
	add.s32 	%r52, %r49, %r51;
	ld.shared.u32 	%r224, [%r52];
	add.s32 	%r264, %r224, %r264;
	@%p44 bra 	$L__BB0_92;
	setp.eq.s32 	%p45, %r2, 5;
	add.s32 	%r54, %r52, %r51;
	ld.shared.u32 	%r225, [%r54];
	add.s32 	%r264, %r225, %r264;
	@%p45 bra 	$L__BB0_92;
	setp.eq.s32 	%p46, %r2, 6;
	add.s32 	%r56, %r54, %r51;
	ld.shared.u32 	%r226, [%r56];
	add.s32 	%r264, %r226, %r264;
	@%p46 bra 	$L__BB0_92;
	setp.eq.s32 	%p47, %r2, 7;
	add.s32 	%r58, %r56, %r51;
	ld.shared.u32 	%r227, [%r58];
	add.s32 	%r264, %r227, %r264;
	@%p47 bra 	$L__BB0_92;
	setp.eq.s32 	%p48, %r2, 8;
	add.s32 	%r60, %r58, %r51;
	ld.shared.u32 	%r228, [%r60];
	add.s32 	%r264, %r228, %r264;
	@%p48 bra 	$L__BB0_92;
	setp.eq.s32 	%p49, %r2, 9;
	add.s32 	%r62, %r60, %r51;
	ld.shared.u32 	%r229, [%r62];
	add.s32 	%r264, %r229, %r264;
	@%p49 bra 	$L__BB0_92;
	setp.eq.s32 	%p50, %r2, 10;
	add.s32 	%r64, %r62, %r51;
	ld.shared.u32 	%r230, [%r64];
	add.s32 	%r264, %r230, %r264;
	@%p50 bra 	$L__BB0_92;
	setp.eq.s32 	%p51, %r2, 11;
	add.s32 	%r66, %r64, %r51;
	ld.shared.u32 	%r231, [%r66];
	add.s32 	%r264, %r231, %r264;
	@%p51 bra 	$L__BB0_92;
	setp.eq.s32 	%p52, %r2, 12;
	add.s32 	%r68, %r66, %r51;
	ld.shared.u32 	%r232, [%r68];
	add.s32 	%r264, %r232, %r264;
	@%p52 bra 	$L__BB0_92;
	setp.eq.s32 	%p53, %r2, 13;
	add.s32 	%r70, %r68, %r51;
	ld.shared.u32 	%r233, [%r70];
	add.s32 	%r264, %r233, %r264;
	@%p53 bra 	$L__BB0_92;
	setp.eq.s32 	%p54, %r2, 14;
	add.s32 	%r72, %r70, %r51;
	ld.shared.u32 	%r234, [%r72];
	add.s32 	%r264, %r234, %r264;
	@%p54 bra 	$L__BB0_92;
	setp.eq.s32 	%p55, %r2, 15;
	add.s32 	%r74, %r72, %r51;
	ld.shared.u32 	%r235, [%r74];
	add.s32 	%r264, %r235, %r264;
	@%p55 bra 	$L__BB0_92;
	setp.eq.s32 	%p56, %r2, 16;
	add.s32 	%r76, %r74, %r51;
	ld.shared.u32 	%r236, [%r76];
	add.s32 	%r264, %r236, %r264;
	@%p56 bra 	$L__BB0_92;
	setp.eq.s32 	%p57, %r2, 17;
	add.s32 	%r78, %r76, %r51;
	ld.shared.u32 	%r237, [%r78];
	add.s32 	%r264, %r237, %r264;
	@%p57 bra 	$L__BB0_92;
	setp.eq.s32 	%p58, %r2, 18;
	add.s32 	%r80, %r78, %r51;
	ld.shared.u32 	%r238, [%r80];
	add.s32 	%r264, %r238, %r264;
	@%p58 bra 	$L__BB0_92;
	setp.eq.s32 	%p59, %r2, 19;
	add.s32 	%r82, %r80, %r51;
	ld.shared.u32 	%r239, [%r82];
	add.s32 	%r264, %r239, %r264;
	@%p59 bra 	$L__BB0_92;
	setp.eq.s32 	%p60, %r2, 20;
	add.s32 	%r84, %r82, %r51;
	ld.shared.u32 	%r240, [%r84];
	add.s32 	%r264, %r240, %r264;
	@%p60 bra 	$L__BB0_92;
	setp.eq.s32 	%p61, %r2, 21;
	add.s32 	%r86, %r84, %r51;
	ld.shared.u32 	%r241, [%r86];
	add.s32 	%r264, %r241, %r264;
	@%p61 bra 	$L__BB0_92;
	setp.eq.s32 	%p62, %r2, 22;
	add.s32 	%r88, %r86, %r51;
	ld.shared.u32 	%r242, [%r88];
	add.s32 	%r264, %r242, %r264;
	@%p62 bra 	$L__BB0_92;
	setp.eq.s32 	%p63, %r2, 23;
	add.s32 	%r90, %r88, %r51;
	ld.shared.u32 	%r243, [%r90];
	add.s32 	%r264, %r243, %r264;
	@%p63 bra 	$L__BB0_92;
	setp.eq.s32 	%p64, %r2, 24;
	add.s32 	%r92, %r90, %r51;
	ld.shared.u32 	%r244, [%r92];
	add.s32 	%r264, %r244, %r264;
	@%p64 bra 	$L__BB0_92;
	setp.eq.s32 	%p65, %r2, 25;
	add.s32 	%r94, %r92, %r51;
	ld.shared.u32 	%r245, [%r94];
	add.s32 	%r264, %r245, %r264;
	@%p65 bra 	$L__BB0_92;
	setp.eq.s32 	%p66, %r2, 26;
	add.s32 	%r96, %r94, %r51;
	ld.shared.u32 	%r246, [%r96];
	add.s32 	%r264, %r246, %r264;
	@%p66 bra 	$L__BB0_92;
	setp.eq.s32 	%p67, %r2, 27;
	add.s32 	%r98, %r96, %r51;
	ld.shared.u32 	%r247, [%r98];
	add.s32 	%r264, %r247, %r264;
	@%p67 bra 	$L__BB0_92;
	setp.eq.s32 	%p68, %r2, 28;
	add.s32 	%r100, %r98, %r51;
	ld.shared.u32 	%r248, [%r100];
	add.s32 	%r264, %r248, %r264;
	@%p68 bra 	$L__BB0_92;
	setp.eq.s32 	%p69, %r2, 29;
	add.s32 	%r102, %r100, %r51;
	ld.shared.u32 	%r249, [%r102];
	add.s32 	%r264, %r249, %r264;
	@%p69 bra 	$L__BB0_92;
	setp.eq.s32 	%p70, %r2, 30;
	add.s32 	%r104, %r102, %r51;
	ld.shared.u32 	%r250, [%r104];
	add.s32 	%r264, %r250, %r264;
	@%p70 bra 	$L__BB0_92;
	setp.eq.s32 	%p71, %r2, 31;
	add.s32 	%r106, %r104, %r51;
	ld.shared.u32 	%r251, [%r106];
	add.s32 	%r264, %r251, %r264;
	@%p71 bra 	$L__BB0_92;
	add.s32 	%r252, %r106, %r51;
	ld.shared.u32 	%r253, [%r252];
	add.s32 	%r264, %r253, %r264;
$L__BB0_92:
	setp.eq.s32 	%p72, %r264, 0;
	@%p72 bra 	$L__BB0_94;
	mul.wide.s32 	%rd70, %r263, 4;
	add.s64 	%rd71, %rd32, %rd70;
	atom.global.add.u32 	%r254, [%rd71], %r264;
$L__BB0_94:
	add.s32 	%r263, %r263, %r1;
	setp.le.s32 	%p73, %r263, %r5;
	@%p73 bra 	$L__BB0_59;
$L__BB0_95:
	ret;

}


// ===== COMPILED SASS (sm_100) =====

	.target	sm_100

	.elftype	@"ET_EXEC"


//--------------------- .note.nv.tkinfo           --------------------------
	.section	.note.nv.tkinfo,"",@"SHT_NOTE"
	.sectionflags	@"SHF_NOTE_NV_TKINFO"
	.tkinfo
        /*0018*/ 	.word	0x00000002
        /*0030*/ 	.string	""
        /*0030*/ 	.string	"ptxas"
        /*0030*/ 	.string	"Cuda compilation tools, release 13.0, V13.0.88"
        /*0030*/ 	.string	"Build cuda_13.0.r13.0/compiler.36424714_0"
        /*0030*/ 	.string	"-arch sm_100 -m 64 "



//--------------------- .note.nv.cuinfo           --------------------------
	.section	.note.nv.cuinfo,"",@"SHT_NOTE"
	.sectionflags	@"SHF_NOTE_NV_CUINFO"
        /*0018*/ 	.short	0x0002
        /*001a*/ 	.short	0x0064
        /*001c*/ 	.short	0x0082
	.zero		2


//--------------------- .nv.info                  --------------------------
	.section	.nv.info,"",@"SHT_CUDA_INFO"
	.align	4


	//----- nvinfo : EIATTR_REGCOUNT
	.align		4
        /*0000*/ 	.byte	0x04, 0x2f
        /*0002*/ 	.short	(.L_1 - .L_0)
	.align		4
.L_0:
        /*0004*/ 	.word	index@(_Z22histogram_range_kernelPKcPjjii)
        /*0008*/ 	.word	0x0000001c


	//----- nvinfo : EIATTR_FRAME_SIZE
	.align		4
.L_1:
        /*000c*/ 	.byte	0x04, 0x11
        /*000e*/ 	.short	(.L_3 - .L_2)
	.align		4
.L_2:
        /*0010*/ 	.word	index@($__internal_0_$__cuda_sm20_div_u64)
        /*0014*/ 	.word	0x00000000


	//----- nvinfo : EIATTR_FRAME_SIZE
	.align		4
.L_3:
        /*0018*/ 	.byte	0x04, 0x11
        /*001a*/ 	.short	(.L_5 - .L_4)
	.align		4
.L_4:
        /*001c*/ 	.word	index@(_Z22histogram_range_kernelPKcPjjii)
        /*0020*/ 	.word	0x00000000


	//----- nvinfo : EIATTR_MIN_STACK_SIZE
	.align		4
.L_5:
        /*0024*/ 	.byte	0x04, 0x12
        /*0026*/ 	.short	(.L_7 - .L_6)
	.align		4
.L_6:
        /*0028*/ 	.word	index@(_Z22histogram_range_kernelPKcPjjii)
        /*002c*/ 	.word	0x00000000
.L_7:


//--------------------- .nv.compat                --------------------------
	.section	.nv.compat,"",@"SHT_CUDA_COMPAT_INFO"
	.align	4
        /*0000*/ 	.byte	0x02, 0x09, 0x00, 0x00, 0x02, 0x02, 0x01, 0x00, 0x02, 0x05, 0x05, 0x00, 0x03, 0x07, 0x01, 0x01
        /*0010*/ 	.byte	0x02, 0x03, 0x00, 0x00, 0x02, 0x06, 0x01, 0x00, 0x04, 0x0b, 0x08, 0x00, 0x09, 0x00, 0x00, 0x00
        /*0020*/ 	.byte	0x00, 0x00, 0x00, 0x00


//--------------------- .nv.info._Z22histogram_range_kernelPKcPjjii --------------------------
	.section	.nv.info._Z22histogram_range_kernelPKcPjjii,"",@"SHT_CUDA_INFO"
	.sectionflags	@""
	.align	4


	//----- nvinfo : EIATTR_CUDA_API_VERSION
	.align		4
        /*0000*/ 	.byte	0x04, 0x37
        /*0002*/ 	.short	(.L_9 - .L_8)
.L_8:
        /*0004*/ 	.word	0x00000082


	//----- nvinfo : EIATTR_KPARAM_INFO
	.align		4
.L_9:
        /*0008*/ 	.byte	0x04, 0x17
        /*000a*/ 	.short	(.L_11 - .L_10)
.L_10:
        /*000c*/ 	.word	0x00000000
        /*0010*/ 	.short	0x0004
        /*0012*/ 	.short	0x0018
        /*0014*/ 	.byte	0x00, 0xf0, 0x11, 0x00


	//----- nvinfo : EIATTR_KPARAM_INFO
	.align		4
.L_11:
        /*0018*/ 	.byte	0x04, 0x17
        /*001a*/ 	.short	(.L_13 - .L_12)
.L_12:
        /*001c*/ 	.word	0x00000000
        /*0020*/ 	.short	0x0003
        /*0022*/ 	.short	0x0014
        /*0024*/ 	.byte	0x00, 0xf0, 0x11, 0x00


	//----- nvinfo : EIATTR_KPARAM_INFO
	.align		4
.L_13:
        /*0028*/ 	.byte	0x04, 0x17
        /*002a*/ 	.short	(.L_15 - .L_14)
.L_14:
        /*002c*/ 	.word	0x00000000
        /*0030*/ 	.short	0x0002
        /*0032*/ 	.short	0x0010
        /*0034*/ 	.byte	0x00, 0xf0, 0x11, 0x00


	//----- nvinfo : EIATTR_KPARAM_INFO
	.align		4
.L_15:
        /*0038*/ 	.byte	0x04, 0x17
        /*003a*/ 	.short	(.L_17 - .L_16)
.L_16:
        /*003c*/ 	.word	0x00000000
        /*0040*/ 	.short	0x0001
        /*0042*/ 	.short	0x0008
        /*0044*/ 	.byte	0x00, 0xf5, 0x21, 0x00


	//----- nvinfo : EIATTR_KPARAM_INFO
	.align		4
.L_17:
        /*0048*/ 	.byte	0x04, 0x17
        /*004a*/ 	.short	(.L_19 - .L_18)
.L_18:
        /*004c*/ 	.word	0x00000000
        /*0050*/ 	.short	0x0000
        /*0052*/ 	.short	0x0000
        /*0054*/ 	.byte	0x00, 0xf5, 0x21, 0x00


	//----- nvinfo : EIATTR_SPARSE_MMA_MASK
	.align		4
.L_19:
        /*0058*/ 	.byte	0x03, 0x50
        /*005a*/ 	.short	0x0000


	//----- nvinfo : EIATTR_MAXREG_COUNT
	.align		4
        /*005c*/ 	.byte	0x03, 0x1b
        /*005e*/ 	.short	0x00ff


	//----- nvinfo : EIATTR_NUM_BARRIERS
	.align		4
        /*0060*/ 	.byte	0x02, 0x4c
        /*0062*/ 	.byte	0x01
	.zero		1


	//----- nvinfo : EIATTR_MERCURY_ISA_VERSION
	.align		4
        /*0064*/ 	.byte	0x03, 0x5f
        /*0066*/ 	.short	0x0101


	//----- nvinfo : EIATTR_VRC_CTA_INIT_COUNT
	.align		4
        /*0068*/ 	.byte	0x02, 0x4a
	.zero		1
	.zero		1


	//----- nvinfo : EIATTR_EXIT_INSTR_OFFSETS
	.align		4
        /*006c*/ 	.byte	0x04, 0x1c
        /*006e*/ 	.short	(.L_21 - .L_20)


	//   ....[0]....
.L_20:
        /*0070*/ 	.word	0x00001b60


	//   ....[1]....
        /*0074*/ 	.word	0x00002810


	//----- nvinfo : EIATTR_CRS_STACK_SIZE
	.align		4
.L_21:
        /*0078*/ 	.byte	0x04, 0x1e
        /*007a*/ 	.short	(.L_23 - .L_22)
.L_22:
        /*007c*/ 	.word	0x00000000


	//----- nvinfo : EIATTR_CBANK_PARAM_SIZE
	.align		4
.L_23:
        /*0080*/ 	.byte	0x03, 0x19
        /*0082*/ 	.short	0x001c


	//----- nvinfo : EIATTR_PARAM_CBANK
	.align		4
        /*0084*/ 	.byte	0x04, 0x0a
        /*0086*/ 	.short	(.L_25 - .L_24)
	.align		4
.L_24:
        /*0088*/ 	.word	index@(.nv.constant0._Z22histogram_range_kernelPKcPjjii)
        /*008c*/ 	.short	0x0380
        /*008e*/ 	.short	0x001c


	//----- nvinfo : EIATTR_SW_WAR
	.align		4
.L_25:
        /*0090*/ 	.byte	0x04, 0x36
        /*0092*/ 	.short	(.L_27 - .L_26)
.L_26:
        /*0094*/ 	.word	0x00000008
.L_27:


//--------------------- .nv.callgraph             --------------------------
	.section	.nv.callgraph,"",@"SHT_CUDA_CALLGRAPH"
	.align	4
	.sectionentsize	8
	.align		4
        /*0000*/ 	.word	0x00000000
	.align		4
        /*0004*/ 	.word	0xffffffff
	.align		4
        /*0008*/ 	.word	0x00000000
	.align		4
        /*000c*/ 	.word	0xfffffffe
	.align		4
        /*0010*/ 	.word	0x00000000
	.align		4
        /*0014*/ 	.word	0xfffffffd
	.align		4
        /*0018*/ 	.word	0x00000000
	.align		4
        /*001c*/ 	.word	0xfffffffc


//--------------------- .text._Z22histogram_range_kernelPKcPjjii --------------------------
	.section	.text._Z22histogram_range_kernelPKcPjjii,"ax",@progbits
	.align	128
        .global         _Z22histogram_range_kernelPKcPjjii
        .type           _Z22histogram_range_kernelPKcPjjii,@function
        .size           _Z22histogram_range_kernelPKcPjjii,(.L_x_47 - _Z22histogram_range_kernelPKcPjjii)
        .other          _Z22histogram_range_kernelPKcPjjii,@"STO_CUDA_ENTRY STV_DEFAULT"
_Z22histogram_range_kernelPKcPjjii:
.text._Z22histogram_range_kernelPKcPjjii:
[----:B------:R-:W-:Y:S01]  /*0000*/  LDC R1, c[0x0][0x37c] ;  /* 0x0000df00ff017b82 */ /* 0x000fe20000000800 */
[----:B------:R-:W0:Y:S07]  /*0010*/  S2R R0, SR_TID.X ;  /* 0x0000000000007919 */ /* 0x000e2e0000002100 */
[----:B------:R-:W1:Y:S01]  /*0020*/  LDC R7, c[0x0][0x394] ;  /* 0x0000e500ff077b82 */ /* 0x000e620000000800 */
[----:B------:R-:W1:Y:S01]  /*0030*/  LDCU UR6, c[0x0][0x398] ;  /* 0x00007300ff0677ac */ /* 0x000e620008000800 */
[----:B------:R-:W-:Y:S06]  /*0040*/  BSSY.RECONVERGENT B0, `(.L_x_0) ;  /* 0x000005f000007945 */ /* 0x000fec0003800200 */
[----:B------:R-:W2:Y:S01]  /*0050*/  LDC R3, c[0x0][0x360] ;  /* 0x0000d800ff037b82 */ /* 0x000ea20000000800 */
[----:B-1----:R-:W-:-:S02]  /*0060*/  IADD3 R5, PT, PT, -R7, UR6, RZ ;  /* 0x0000000607057c10 */ /* 0x002fc4000fffe1ff */
[----:B0-----:R-:W-:Y:S02]  /*0070*/  LOP3.LUT R4, R0, 0x1f, RZ, 0xc0, !PT ;  /* 0x0000001f00047812 */ /* 0x001fe400078ec0ff */
[----:B------:R-:W-:Y:S02]  /*0080*/  SHF.R.U32.HI R2, RZ, 0x5, R0 ;  /* 0x00000005ff027819 */ /* 0x000fe40000011600 */
[----:B------:R-:W-:-:S03]  /*0090*/  ISETP.GT.AND P0, PT, R4, R5, PT ;  /* 0x000000050400720c */ /* 0x000fc60003f04270 */
[----:B------:R-:W-:-:S10]  /*00a0*/  IMAD R2, R2, R5, R2 ;  /* 0x0000000502027224 */ /* 0x000fd400078e0202 */
[----:B--2---:R-:W-:Y:S05]  /*00b0*/  @P0 BRA `(.L_x_1) ;  /* 0x00000004005c0947 */ /* 0x004fea0003800000 */
[----:B------:R-:W-:Y:S01]  /*00c0*/  IADD3 R6, PT, PT, -R4, UR6, -R7 ;  /* 0x0000000604067c10 */ /* 0x000fe2000fffe907 */
[----:B------:R-:W-:Y:S03]  /*00d0*/  BSSY.RECONVERGENT B1, `(.L_x_2) ;  /* 0x0000023000017945 */ /* 0x000fe60003800200 */
[C---:B------:R-:W-:Y:S02]  /*00e0*/  ISETP.GE.U32.AND P0, PT, R6.reuse, 0x1e0, PT ;  /* 0x000001e00600780c */ /* 0x040fe40003f06070 */
[----:B------:R-:W-:-:S04]  /*00f0*/  LEA.HI R8, R6, 0x1, RZ, 0x1b ;  /* 0x0000000106087811 */ /* 0x000fc800078fd8ff */
[----:B------:R-:W-:-:S04]  /*0100*/  LOP3.LUT R9, R8, 0xf, RZ, 0xc0, !PT ;  /* 0x0000000f08097812 */ /* 0x000fc800078ec0ff */
[----:B------:R-:W-:-:S03]  /*0110*/  ISETP.NE.AND P1, PT, R9, RZ, PT ;  /* 0x000000ff0900720c */ /* 0x000fc60003f25270 */
[----:B------:R-:W-:Y:S10]  /*0120*/  @!P0 BRA `(.L_x_3) ;  /* 0x0000000000748947 */ /* 0x000ff40003800000 */
[----:B------:R-:W0:Y:S01]  /*0130*/  S2UR UR5, SR_CgaCtaId ;  /* 0x00000000000579c3 */ /* 0x000e220000008800 */
[----:B------:R-:W-:Y:S01]  /*0140*/  UMOV UR4, 0x400 ;  /* 0x0000040000047882 */ /* 0x000fe20000000000 */
[----:B------:R-:W-:Y:S01]  /*0150*/  IMAD.IADD R7, R2, 0x1, R4 ;  /* 0x0000000102077824 */ /* 0x000fe200078e0204 */
[----:B------:R-:W-:-:S05]  /*0160*/  LOP3.LUT R6, R8, 0xffffff0, RZ, 0xc0, !PT ;  /* 0x0ffffff008067812 */ /* 0x000fca00078ec0ff */
[----:B------:R-:W-:Y:S01]  /*0170*/  IMAD.MOV R6, RZ, RZ, -R6 ;  /* 0x000000ffff067224 */ /* 0x000fe200078e0a06 */
[----:B0-----:R-:W-:-:S06]  /*0180*/  ULEA UR4, UR5, UR4, 0x18 ;  /* 0x0000000405047291 */ /* 0x001fcc000f8ec0ff */
[----:B------:R-:W-:-:S05]  /*0190*/  LEA R7, R7, UR4, 0x2 ;  /* 0x0000000407077c11 */ /* 0x000fca000f8e10ff */
[----:B------:R-:W-:-:S07]  /*01a0*/  VIADD R7, R7, 0x400 ;  /* 0x0000040007077836 */ /* 0x000fce0000000000 */
.L_x_4:
[----:B------:R-:W-:Y:S01]  /*01b0*/  VIADD R6, R6, 0x10 ;  /* 0x0000001006067836 */ /* 0x000fe20000000000 */
[----:B------:R-:W-:Y:S01]  /*01c0*/  STS [R7+-0x400], RZ ;  /* 0xfffc00ff07007388 */ /* 0x000fe20000000800 */
[----:B------:R-:W-:-:S03]  /*01d0*/  VIADD R4, R4, 0x200 ;  /* 0x0000020004047836 */ /* 0x000fc60000000000 */
[----:B------:R-:W-:Y:S01]  /*01e0*/  ISETP.NE.AND P0, PT, R6, RZ, PT ;  /* 0x000000ff0600720c */ /* 0x000fe20003f05270 */
[----:B------:R-:W-:Y:S04]  /*01f0*/  STS [R7+-0x380], RZ ;  /* 0xfffc80ff07007388 */ /* 0x000fe80000000800 */
[----:B------:R-:W-:Y:S04]  /*0200*/  STS [R7+-0x300], RZ ;  /* 0xfffd00ff07007388 */ /* 0x000fe80000000800 */
[----:B------:R-:W-:Y:S04]  /*0210*/  STS [R7+-0x280], RZ ;  /* 0xfffd80ff07007388 */ /* 0x000fe80000000800 */
[----:B------:R-:W-:Y:S04]  /*0220*/  STS [R7+-0x200], RZ ;  /* 0xfffe00ff07007388 */ /* 0x000fe80000000800 */
[----:B------:R-:W-:Y:S04]  /*0230*/  STS [R7+-0x180], RZ ;  /* 0xfffe80ff07007388 */ /* 0x000fe80000000800 */
[----:B------:R-:W-:Y:S04]  /*0240*/  STS [R7+-0x100], RZ ;  /* 0xffff00ff07007388 */ /* 0x000fe80000000800 */
[----:B------:R-:W-:Y:S04]  /*0250*/  STS [R7+-0x80], RZ ;  /* 0xffff80ff07007388 */ /* 0x000fe80000000800 */
[----:B------:R-:W-:Y:S04]  /*0260*/  STS [R7], RZ ;  /* 0x000000ff07007388 */ /* 0x000fe80000000800 */
[----:B------:R-:W-:Y:S04]  /*0270*/  STS [R7+0x80], RZ ;  /* 0x000080ff07007388 */ /* 0x000fe80000000800 */
[----:B------:R-:W-:Y:S04]  /*0280*/  STS [R7+0x100], RZ ;  /* 0x000100ff07007388 */ /* 0x000fe80000000800 */
[----:B------:R-:W-:Y:S04]  /*0290*/  STS [R7+0x180], RZ ;  /* 0x000180ff07007388 */ /* 0x000fe80000000800 */
[----:B------:R-:W-:Y:S04]  /*02a0*/  STS [R7+0x200], RZ ;  /* 0x000200ff07007388 */ /* 0x000fe80000000800 */
[----:B------:R-:W-:Y:S04]  /*02b0*/  STS [R7+0x280], RZ ;  /* 0x000280ff07007388 */ /* 0x000fe80000000800 */
[----:B------:R-:W-:Y:S04]  /*02c0*/  STS [R7+0x300], RZ ;  /* 0x000300ff07007388 */ /* 0x000fe80000000800 */
[----:B------:R0:W-:Y:S02]  /*02d0*/  STS [R7+0x380], RZ ;  /* 0x000380ff07007388 */ /* 0x0001e40000000800 */
[----:B0-----:R-:W-:Y:S01]  /*02e0*/  IADD3 R7, PT, PT, R7, 0x800, RZ ;  /* 0x0000080007077810 */ /* 0x001fe20007ffe0ff */
[----:B------:R-:W-:Y:S06]  /*02f0*/  @P0 BRA `(.L_x_4) ;  /* 0xfffffffc00ac0947 */ /* 0x000fec000383ffff */
.L_x_3:
[----:B------:R-:W-:Y:S05]  /*0300*/  BSYNC.RECONVERGENT B1 ;  /* 0x0000000000017941 */ /* 0x000fea0003800200 */
.L_x_2:
[----:B------:R-:W-:Y:S05]  /*0310*/  @!P1 BRA `(.L_x_1) ;  /* 0x0000000000c49947 */ /* 0x000fea0003800000 */
[----:B------:R-:W-:Y:S01]  /*0320*/  ISETP.GE.U32.AND P0, PT, R9, 0x8, PT ;  /* 0x000000080900780c */ /* 0x000fe20003f06070 */
[----:B------:R-:W-:Y:S01]  /*0330*/  BSSY.RECONVERGENT B1, `(.L_x_5) ;  /* 0x0000012000017945 */ /* 0x000fe20003800200 */
[----:B------:R-:W-:-:S04]  /*0340*/  LOP3.LUT R7, R8, 0x7, RZ, 0xc0, !PT ;  /* 0x0000000708077812 */ /* 0x000fc800078ec0ff */
[----:B------:R-:W-:-:S07]  /*0350*/  ISETP.NE.AND P1, PT, R7, RZ, PT ;  /* 0x000000ff0700720c */ /* 0x000fce0003f25270 */
[----:B------:R-:W-:Y:S06]  /*0360*/  @!P0 BRA `(.L_x_6) ;  /* 0x0000000000388947 */ /* 0x000fec0003800000 */
[----:B------:R-:W0:Y:S01]  /*0370*/  S2UR UR5, SR_CgaCtaId ;  /* 0x00000000000579c3 */ /* 0x000e220000008800 */
[----:B------:R-:W-:Y:S01]  /*0380*/  UMOV UR4, 0x400 ;  /* 0x0000040000047882 */ /* 0x000fe20000000000 */
[----:B------:R-:W-:Y:S02]  /*0390*/  IMAD.IADD R6, R2, 0x1, R4 ;  /* 0x0000000102067824 */ /* 0x000fe400078e0204 */
[----:B------:R-:W-:Y:S01]  /*03a0*/  VIADD R4, R4, 0x100 ;  /* 0x0000010004047836 */ /* 0x000fe20000000000 */
[----:B0-----:R-:W-:-:S06]  /*03b0*/  ULEA UR4, UR5, UR4, 0x18 ;  /* 0x0000000405047291 */ /* 0x001fcc000f8ec0ff */
[----:B------:R-:W-:-:S05]  /*03c0*/  LEA R6, R6, UR4, 0x2 ;  /* 0x0000000406067c11 */ /* 0x000fca000f8e10ff */
[----:B------:R0:W-:Y:S04]  /*03d0*/  STS [R6], RZ ;  /* 0x000000ff06007388 */ /* 0x0001e80000000800 */
[----:B------:R0:W-:Y:S04]  /*03e0*/  STS [R6+0x80], RZ ;  /* 0x000080ff06007388 */ /* 0x0001e80000000800 */
[----:B------:R0:W-:Y:S04]  /*03f0*/  STS [R6+0x100], RZ ;  /* 0x000100ff06007388 */ /* 0x0001e80000000800 */
[----:B------:R0:W-:Y:S04]  /*0400*/  STS [R6+0x180], RZ ;  /* 0x000180ff06007388 */ /* 0x0001e80000000800 */
[----:B------:R0:W-:Y:S04]  /*0410*/  STS [R6+0x200], RZ ;  /* 0x000200ff06007388 */ /* 0x0001e80000000800 */
[----:B------:R0:W-:Y:S04]  /*0420*/  STS [R6+0x280], RZ ;  /* 0x000280ff06007388 */ /* 0x0001e80000000800 */
[----:B------:R0:W-:Y:S04]  /*0430*/  STS [R6+0x300], RZ ;  /* 0x000300ff06007388 */ /* 0x0001e80000000800 */
[----:B------:R0:W-:Y:S02]  /*0440*/  STS [R6+0x380], RZ ;  /* 0x000380ff06007388 */ /* 0x0001e40000000800 */
.L_x_6:
[----:B------:R-:W-:Y:S05]  /*0450*/  BSYNC.RECONVERGENT B1 ;  /* 0x0000000000017941 */ /* 0x000fea0003800200 */
.L_x_5:
[----:B------:R-:W-:Y:S05]  /*0460*/  @!P1 BRA `(.L_x_1) ;  /* 0x0000000000709947 */ /* 0x000fea0003800000 */
[----:B------:R-:W-:Y:S01]  /*0470*/  ISETP.GE.U32.AND P0, PT, R7, 0x4, PT ;  /* 0x000000040700780c */ /* 0x000fe20003f06070 */
[----:B------:R-:W-:Y:S01]  /*0480*/  BSSY.RECONVERGENT B1, `(.L_x_7) ;  /* 0x000000e000017945 */ /* 0x000fe20003800200 */
[----:B0-----:R-:W-:-:S04]  /*0490*/  LOP3.LUT R6, R8, 0x3, RZ, 0xc0, !PT ;  /* 0x0000000308067812 */ /* 0x001fc800078ec0ff */
        /* <DEDUP_REMOVED lines=11> */
[----:B------:R0:W-:Y:S02]  /*0550*/  STS [R7+0x180], RZ ;  /* 0x000180ff07007388 */ /* 0x0001e40000000800 */
.L_x_8:
[----:B------:R-:W-:Y:S05]  /*0560*/  BSYNC.RECONVERGENT B1 ;  /* 0x0000000000017941 */ /* 0x000fea0003800200 */
.L_x_7:
[----:B------:R-:W-:Y:S05]  /*0570*/  @!P1 BRA `(.L_x_1) ;  /* 0x00000000002c9947 */ /* 0x000fea0003800000 */
[----:B------:R-:W1:Y:S01]  /*0580*/  S2UR UR5, SR_CgaCtaId ;  /* 0x00000000000579c3 */ /* 0x000e620000008800 */
[----:B------:R-:W-:Y:S01]  /*0590*/  UMOV UR4, 0x400 ;  /* 0x0000040000047882 */ /* 0x000fe20000000000 */
[----:B------:R-:W-:Y:S01]  /*05a0*/  IMAD.IADD R4, R2, 0x1, R4 ;  /* 0x0000000102047824 */ /* 0x000fe200078e0204 */
[----:B------:R-:W-:Y:S01]  /*05b0*/  IADD3 R6, PT, PT, -R6, RZ, RZ ;  /* 0x000000ff06067210 */ /* 0x000fe20007ffe1ff */
[----:B-1----:R-:W-:-:S06]  /*05c0*/  ULEA UR4, UR5, UR4, 0x18 ;  /* 0x0000000405047291 */ /* 0x002fcc000f8ec0ff */
[----:B------:R-:W-:-:S07]  /*05d0*/  LEA R4, R4, UR4, 0x2 ;  /* 0x0000000404047c11 */ /* 0x000fce000f8e10ff */
.L_x_9:
[----:B------:R-:W-:Y:S01]  /*05e0*/  VIADD R6, R6, 0x1 ;  /* 0x0000000106067836 */ /* 0x000fe20000000000 */
[----:B------:R1:W-:Y:S04]  /*05f0*/  STS [R4], RZ ;  /* 0x000000ff04007388 */ /* 0x0003e80000000800 */
[----:B------:R-:W-:Y:S01]  /*0600*/  ISETP.NE.AND P0, PT, R6, RZ, PT ;  /* 0x000000ff0600720c */ /* 0x000fe20003f05270 */
[----:B-1----:R-:W-:-:S12]  /*0610*/  VIADD R4, R4, 0x80 ;  /* 0x0000008004047836 */ /* 0x002fd80000000000 */
[----:B------:R-:W-:Y:S05]  /*0620*/  @P0 BRA `(.L_x_9) ;  /* 0xfffffffc00ec0947 */ /* 0x000fea000383ffff */
.L_x_1:
[----:B------:R-:W-:Y:S05]  /*0630*/  BSYNC.RECONVERGENT B0 ;  /* 0x0000000000007941 */ /* 0x000fea0003800200 */
.L_x_0:
[----:B------:R-:W1:Y:S01]  /*0640*/  S2UR UR4, SR_CTAID.X ;  /* 0x00000000000479c3 */ /* 0x000e620000002500 */
[----:B------:R-:W2:Y:S01]  /*0650*/  LDCU UR14, c[0x0][0x390] ;  /* 0x00007200ff0e77ac */ /* 0x000ea20008000800 */
[----:B0-----:R-:W-:Y:S01]  /*0660*/  IMAD.MOV.U32 R6, RZ, RZ, R0 ;  /* 0x000000ffff067224 */ /* 0x001fe200078e0000 */
[----:B------:R-:W-:Y:S01]  /*0670*/  BSSY.RECONVERGENT B0, `(.L_x_10) ;  /* 0x000014c000007945 */ /* 0x000fe20003800200 */
[----:B------:R-:W-:Y:S01]  /*0680*/  IMAD.MOV.U32 R7, RZ, RZ, RZ ;  /* 0x000000ffff077224 */ /* 0x000fe200078e00ff */
[----:B------:R-:W0:Y:S01]  /*0690*/  LDCU UR12, c[0x0][0x370] ;  /* 0x00006e00ff0c77ac */ /* 0x000e220008000800 */
[----:B------:R-:W-:Y:S01]  /*06a0*/  VIADD R4, R5, 0x1 ;  /* 0x0000000105047836 */ /* 0x000fe20000000000 */
[----:B------:R-:W3:Y:S01]  /*06b0*/  LDCU.64 UR8, c[0x0][0x358] ;  /* 0x00006b00ff0877ac */ /* 0x000ee20008000a00 */
[----:B------:R-:W4:Y:S01]  /*06c0*/  LDCU UR15, c[0x0][0x394] ;  /* 0x00007280ff0f77ac */ /* 0x000f220008000800 */
[----:B------:R-:W0:Y:S01]  /*06d0*/  LDCU.64 UR10, c[0x0][0x380] ;  /* 0x00007000ff0a77ac */ /* 0x000e220008000a00 */
[----:B------:R-:W-:Y:S01]  /*06e0*/  UMOV UR5, URZ ;  /* 0x000000ff00057c82 */ /* 0x000fe20008000000 */
[----:B-1----:R-:W-:Y:S01]  /*06f0*/  IMAD.WIDE.U32 R6, R3, UR4, R6 ;  /* 0x0000000403067c25 */ /* 0x002fe2000f8e0006 */
[----:B------:R-:W-:Y:S02]  /*0700*/  BAR.SYNC.DEFER_BLOCKING 0x0 ;  /* 0x0000000000007b1d */ /* 0x000fe40000010000 */
[----:B--2---:R-:W-:-:S04]  /*0710*/  ISETP.GE.U32.AND P0, PT, R6, UR14, PT ;  /* 0x0000000e06007c0c */ /* 0x004fc8000bf06070 */
[----:B------:R-:W-:-:S13]  /*0720*/  ISETP.GE.U32.AND.EX P0, PT, R7, RZ, PT, P0 ;  /* 0x000000ff0700720c */ /* 0x000fda0003f06100 */
[----:B0--34-:R-:W-:Y:S05]  /*0730*/  @P0 BRA `(.L_x_11) ;  /* 0x0000001000fc0947 */ /* 0x019fea0003800000 */
[----:B------:R-:W-:Y:S01]  /*0740*/  UIMAD.WIDE.U32 UR6, UR12, 0x4, UR4 ;  /* 0x000000040c0678a5 */ /* 0x000fe2000f8e0004 */
[----:B------:R-:W-:Y:S01]  /*0750*/  MOV R8, R0 ;  /* 0x0000000000087202 */ /* 0x000fe20000000f00 */
[----:B------:R-:W-:Y:S01]  /*0760*/  IMAD.MOV.U32 R9, RZ, RZ, RZ ;  /* 0x000000ffff097224 */ /* 0x000fe200078e00ff */
[----:B------:R-:W-:Y:S01]  /*0770*/  BSSY.RECONVERGENT B1, `(.L_x_12) ;  /* 0x0000032000017945 */ /* 0x000fe20003800200 */
[----:B------:R-:W-:Y:S01]  /*0780*/  UIADD3 UR13, UP0, UPT, URZ, -UR6, URZ ;  /* 0x80000006ff0d7290 */ /* 0x000fe2000ff1e0ff */
[----:B------:R-:W-:-:S04]  /*0790*/  IMAD.WIDE.U32 R12, R3, UR12, RZ ;  /* 0x0000000c030c7c25 */ /* 0x000fc8000f8e00ff */
[----:B------:R-:W-:Y:S01]  /*07a0*/  IMAD.WIDE.U32 R8, R3, UR6, R8 ;  /* 0x0000000603087c25 */ /* 0x000fe2000f8e0008 */
[----:B------:R-:W-:-:S03]  /*07b0*/  UIADD3.X UR6, UPT, UPT, URZ, ~UR7, URZ, UP0, !UPT ;  /* 0x80000007ff067290 */ /* 0x000fc600087fe4ff */
[----:B------:R-:W-:Y:S01]  /*07c0*/  IMAD R11, R3, UR7, RZ ;  /* 0x00000007030b7c24 */ /* 0x000fe2000f8e02ff */
[----:B------:R-:W-:Y:S01]  /*07d0*/  ISETP.GT.U32.AND P0, PT, R8, UR14, PT ;  /* 0x0000000e08007c0c */ /* 0x000fe2000bf04070 */
[----:B------:R-:W-:Y:S02]  /*07e0*/  IMAD.MOV.U32 R15, RZ, RZ, -0x1 ;  /* 0xffffffffff0f7424 */ /* 0x000fe400078e00ff */
[----:B------:R-:W-:Y:S02]  /*07f0*/  IMAD.IADD R9, R9, 0x1, R11 ;  /* 0x0000000109097824 */ /* 0x000fe400078e020b */
[----:B------:R-:W-:Y:S02]  /*0800*/  IMAD R11, R3, UR6, RZ ;  /* 0x00000006030b7c24 */ /* 0x000fe4000f8e02ff */
[----:B------:R-:W-:Y:S01]  /*0810*/  IMAD.SHL.U32 R10, R12, 0x4, RZ ;  /* 0x000000040c0a7824 */ /* 0x000fe200078e00ff */
[----:B------:R-:W-:-:S04]  /*0820*/  ISETP.GT.U32.AND.EX P0, PT, R9, RZ, PT, P0 ;  /* 0x000000ff0900720c */ /* 0x000fc80003f04100 */
[----:B------:R-:W-:Y:S02]  /*0830*/  SEL R8, R8, UR14, P0 ;  /* 0x0000000e08087c07 */ /* 0x000fe40008000000 */
[----:B------:R-:W-:-:S03]  /*0840*/  SEL R9, R9, RZ, P0 ;  /* 0x000000ff09097207 */ /* 0x000fc60000000000 */
[----:B------:R-:W-:-:S04]  /*0850*/  IMAD.WIDE.U32 R8, R3, UR13, R8 ;  /* 0x0000000d03087c25 */ /* 0x000fc8000f8e0008 */
[----:B------:R-:W-:Y:S01]  /*0860*/  IMAD.IADD R18, R9, 0x1, R11 ;  /* 0x0000000109127824 */ /* 0x000fe200078e020b */
[----:B------:R-:W-:Y:S02]  /*0870*/  ISETP.NE.U32.AND P0, PT, R8, R0, PT ;  /* 0x000000000800720c */ /* 0x000fe40003f05070 */
[----:B------:R-:W-:Y:S02]  /*0880*/  SHF.L.U64.HI R11, R12, 0x2, R13 ;  /* 0x000000020c0b7819 */ /* 0x000fe4000001020d */
[----:B------:R-:W-:-:S04]  /*0890*/  ISETP.NE.AND.EX P0, PT, R18, RZ, PT, P0 ;  /* 0x000000ff1200720c */ /* 0x000fc80003f05300 */
[----:B------:R-:W-:-:S04]  /*08a0*/  SEL R9, RZ, 0x1, !P0 ;  /* 0x00000001ff097807 */ /* 0x000fc80004000000 */
[----:B------:R-:W-:-:S04]  /*08b0*/  IADD3 R19, P0, P1, R8, -R9, -R0 ;  /* 0x8000000908137210 */ /* 0x000fc8000791e800 */
[----:B------:R-:W-:-:S04]  /*08c0*/  IADD3.X R18, PT, PT, R18, -0x1, R15, P0, P1 ;  /* 0xffffffff12127810 */ /* 0x000fc800007e240f */
[----:B------:R-:W-:-:S04]  /*08d0*/  LOP3.LUT R8, R18, R11, RZ, 0xfc, !PT ;  /* 0x0000000b12087212 */ /* 0x000fc800078efcff */
[----:B------:R-:W-:-:S13]  /*08e0*/  ISETP.NE.U32.AND P0, PT, R8, RZ, PT ;  /* 0x000000ff0800720c */ /* 0x000fda0003f05070 */
[----:B------:R-:W-:Y:S05]  /*08f0*/  @P0 BRA `(.L_x_13) ;  /* 0x0000000000540947 */ /* 0x000fea0003800000 */
[----:B------:R-:W0:Y:S01]  /*0900*/  I2F.U32.RP R8, R10 ;  /* 0x0000000a00087306 */ /* 0x000e220000209000 */
[----:B------:R-:W-:-:S07]  /*0910*/  ISETP.NE.U32.AND P2, PT, R10, RZ, PT ;  /* 0x000000ff0a00720c */ /* 0x000fce0003f45070 */
[----:B0-----:R-:W0:Y:S02]  /*0920*/  MUFU.RCP R8, R8 ;  /* 0x0000000800087308 */ /* 0x001e240000001000 */
[----:B0-----:R-:W-:-:S06]  /*0930*/  IADD3 R14, PT, PT, R8, 0xffffffe, RZ ;  /* 0x0ffffffe080e7810 */ /* 0x001fcc0007ffe0ff */
[----:B------:R0:W1:Y:S02]  /*0940*/  F2I.FTZ.U32.TRUNC.NTZ R15, R14 ;  /* 0x0000000e000f7305 */ /* 0x000064000021f000 */
[----:B0-----:R-:W-:Y:S02]  /*0950*/  IMAD.MOV.U32 R14, RZ, RZ, RZ ;  /* 0x000000ffff0e7224 */ /* 0x001fe400078e00ff */
[----:B-1----:R-:W-:-:S04]  /*0960*/  IMAD.MOV R11, RZ, RZ, -R15 ;  /* 0x000000ffff0b7224 */ /* 0x002fc800078e0a0f */
[----:B------:R-:W-:-:S04]  /*0970*/  IMAD R11, R11, R10, RZ ;  /* 0x0000000a0b0b7224 */ /* 0x000fc800078e02ff */
[----:B------:R-:W-:-:S06]  /*0980*/  IMAD.HI.U32 R16, R15, R11, R14 ;  /* 0x0000000b0f107227 */ /* 0x000fcc00078e000e */
[----:B------:R-:W-:-:S04]  /*0990*/  IMAD.HI.U32 R16, R16, R19, RZ ;  /* 0x0000001310107227 */ /* 0x000fc800078e00ff */
[----:B------:R-:W-:-:S04]  /*09a0*/  IMAD.MOV R11, RZ, RZ, -R16 ;  /* 0x000000ffff0b7224 */ /* 0x000fc800078e0a10 */
[----:B------:R-:W-:Y:S02]  /*09b0*/  IMAD R19, R10, R11, R19 ;  /* 0x0000000b0a137224 */ /* 0x000fe400078e0213 */
[----:B------:R-:W-:-:S03]  /*09c0*/  IMAD.MOV.U32 R11, RZ, RZ, RZ ;  /* 0x000000ffff0b7224 */ /* 0x000fc600078e00ff */
[----:B------:R-:W-:-:S13]  /*09d0*/  ISETP.GE.U32.AND P0, PT, R19, R10, PT ;  /* 0x0000000a1300720c */ /* 0x000fda0003f06070 */
[----:B------:R-:W-:Y:S02]  /*09e0*/  @P0 IMAD.IADD R19, R19, 0x1, -R10 ;  /* 0x0000000113130824 */ /* 0x000fe400078e0a0a */
[----:B------:R-:W-:-:S03]  /*09f0*/  @P0 VIADD R16, R16, 0x1 ;  /* 0x0000000110100836 */ /* 0x000fc60000000000 */
[----:B------:R-:W-:-:S13]  /*0a00*/  ISETP.GE.U32.AND P1, PT, R19, R10, PT ;  /* 0x0000000a1300720c */ /* 0x000fda0003f26070 */
[----:B------:R-:W-:Y:S02]  /*0a10*/  @P1 IADD3 R16, PT, PT, R16, 0x1, RZ ;  /* 0x0000000110101810 */ /* 0x000fe40007ffe0ff */
[----:B------:R-:W-:-:S05]  /*0a20*/  @!P2 LOP3.LUT R16, RZ, R10, RZ, 0x33, !PT ;  /* 0x0000000aff10a212 */ /* 0x000fca00078e33ff */
[----:B------:R-:W-:Y:S01]  /*0a30*/  IMAD.MOV.U32 R10, RZ, RZ, R16 ;  /* 0x000000ffff0a7224 */ /* 0x000fe200078e0010 */
[----:B------:R-:W-:Y:S06]  /*0a40*/  BRA `(.L_x_14) ;  /* 0x0000000000107947 */ /* 0x000fec0003800000 */
.L_x_13:
[----:B------:R-:W-:-:S07]  /*0a50*/  MOV R8, 0xa70 ;  /* 0x00000a7000087802 */ /* 0x000fce0000000f00 */
[----:B------:R-:W-:Y:S05]  /*0a60*/  CALL.REL.NOINC `($__internal_0_$__cuda_sm20_div_u64) ;  /* 0x0000001c006c7944 */ /* 0x000fea0003c00000 */
[----:B------:R-:W-:Y:S02]  /*0a70*/  IMAD.MOV.U32 R10, RZ, RZ, R14 ;  /* 0x000000ffff0a7224 */ /* 0x000fe400078e000e */
[----:B------:R-:W-:-:S07]  /*0a80*/  IMAD.MOV.U32 R11, RZ, RZ, R15 ;  /* 0x000000ffff0b7224 */ /* 0x000fce00078e000f */
.L_x_14:
[----:B------:R-:W-:Y:S05]  /*0a90*/  BSYNC.RECONVERGENT B1 ;  /* 0x0000000000017941 */ /* 0x000fea0003800200 */
.L_x_12:
[----:B------:R-:W-:Y:S01]  /*0aa0*/  IADD3 R14, P1, PT, R10, R9, RZ ;  /* 0x000000090a0e7210 */ /* 0x000fe20007f3e0ff */
[----:B------:R-:W-:Y:S03]  /*0ab0*/  BSSY.RECONVERGENT B1, `(.L_x_15) ;  /* 0x0000052000017945 */ /* 0x000fe60003800200 */
[----:B------:R-:W-:Y:S01]  /*0ac0*/  LOP3.LUT R8, R14, 0x1, RZ, 0xc0, !PT ;  /* 0x000000010e087812 */ /* 0x000fe200078ec0ff */
[----:B------:R-:W-:-:S03]  /*0ad0*/  IMAD.X R15, RZ, RZ, R11, P1 ;  /* 0x000000ffff0f7224 */ /* 0x000fc600008e060b */
[----:B------:R-:W-:-:S04]  /*0ae0*/  ISETP.NE.U32.AND P0, PT, R8, 0x1, PT ;  /* 0x000000010800780c */ /* 0x000fc80003f05070 */
[----:B------:R-:W-:-:S13]  /*0af0*/  ISETP.NE.U32.AND.EX P0, PT, RZ, RZ, PT, P0 ;  /* 0x000000ffff00720c */ /* 0x000fda0003f05100 */
[----:B------:R-:W-:Y:S05]  /*0b00*/  @!P0 BRA `(.L_x_16) ;  /* 0x0000000400308947 */ /* 0x000fea0003800000 */
[----:B------:R-:W0:Y:S08]  /*0b10*/  LDC.64 R8, c[0x0][0x380] ;  /* 0x0000e000ff087b82 */ /* 0x000e300000000a00 */
[----:B------:R-:W1:Y:S08]  /*0b20*/  LDC R16, c[0x0][0x394] ;  /* 0x0000e500ff107b82 */ /* 0x000e700000000800 */
[----:B------:R-:W2:Y:S01]  /*0b30*/  LDC R20, c[0x0][0x390] ;  /* 0x0000e400ff147b82 */ /* 0x000ea20000000800 */
[----:B0-----:R-:W-:-:S04]  /*0b40*/  IADD3 R10, P0, PT, R6, R8, RZ ;  /* 0x00000008060a7210 */ /* 0x001fc80007f1e0ff */
[----:B------:R-:W-:-:S05]  /*0b50*/  IADD3.X R11, PT, PT, R7, R9, RZ, P0, !PT ;  /* 0x00000009070b7210 */ /* 0x000fca00007fe4ff */
[----:B------:R-:W1:Y:S01]  /*0b60*/  LDG.E.U8.CONSTANT R21, desc[UR8][R10.64] ;  /* 0x000000080a157981 */ /* 0x000e62000c1e9100 */
[C---:B------:R-:W-:Y:S01]  /*0b70*/  IADD3 R19, P0, PT, R12.reuse, R6, RZ ;  /* 0x000000060c137210 */ /* 0x040fe20007f1e0ff */
[----:B------:R-:W-:Y:S04]  /*0b80*/  BSSY.RECONVERGENT B2, `(.L_x_17) ;  /* 0x0000016000027945 */ /* 0x000fe80003800200 */
[----:B------:R-:W-:Y:S01]  /*0b90*/  IMAD.X R7, R13, 0x1, R7, P0 ;  /* 0x000000010d077824 */ /* 0x000fe200000e0607 */
[----:B--2---:R-:W-:Y:S02]  /*0ba0*/  ISETP.GE.U32.AND P1, PT, R19, R20, PT ;  /* 0x000000141300720c */ /* 0x004fe40003f26070 */
[----:B------:R-:W-:Y:S02]  /*0bb0*/  IADD3 R19, P2, PT, R12, R19, RZ ;  /* 0x000000130c137210 */ /* 0x000fe40007f5e0ff */
[----:B------:R-:W-:-:S02]  /*0bc0*/  ISETP.GE.U32.AND.EX P1, PT, R7, RZ, PT, P1 ;  /* 0x000000ff0700720c */ /* 0x000fc40003f26110 */
[C---:B------:R-:W-:Y:S01]  /*0bd0*/  IADD3 R17, P3, PT, R12.reuse, R19, RZ ;  /* 0x000000130c117210 */ /* 0x040fe20007f7e0ff */
[----:B------:R-:W-:Y:S01]  /*0be0*/  IMAD.X R18, R13, 0x1, R7, P2 ;  /* 0x000000010d127824 */ /* 0x000fe200010e0607 */
[-C--:B------:R-:W-:Y:S02]  /*0bf0*/  ISETP.GE.U32.AND P0, PT, R19, R20.reuse, PT ;  /* 0x000000141300720c */ /* 0x080fe40003f06070 */
[----:B------:R-:W-:Y:S01]  /*0c00*/  ISETP.GE.U32.AND P2, PT, R17, R20, PT ;  /* 0x000000141100720c */ /* 0x000fe20003f46070 */
[----:B------:R-:W-:Y:S01]  /*0c10*/  IMAD.X R7, R13, 0x1, R18, P3 ;  /* 0x000000010d077824 */ /* 0x000fe200018e0612 */
[----:B------:R-:W-:Y:S02]  /*0c20*/  IADD3 R6, P3, PT, R12, R17, RZ ;  /* 0x000000110c067210 */ /* 0x000fe40007f7e0ff */
[----:B------:R-:W-:Y:S02]  /*0c30*/  ISETP.GE.U32.AND.EX P0, PT, R18, RZ, PT, P0 ;  /* 0x000000ff1200720c */ /* 0x000fe40003f06100 */
[----:B------:R-:W-:Y:S01]  /*0c40*/  ISETP.GE.U32.AND.EX P2, PT, R7, RZ, PT, P2 ;  /* 0x000000ff0700720c */ /* 0x000fe20003f46120 */
[----:B-1----:R-:W-:-:S05]  /*0c50*/  IMAD.IADD R21, R21, 0x1, -R16 ;  /* 0x0000000115157824 */ /* 0x002fca00078e0a10 */
[----:B------:R-:W-:-:S13]  /*0c60*/  ISETP.GE.U32.AND P4, PT, R21, R4, PT ;  /* 0x000000041500720c */ /* 0x000fda0003f86070 */
[----:B------:R-:W-:Y:S05]  /*0c70*/  @P4 BRA `(.L_x_18) ;  /* 0x0000000000184947 */ /* 0x000fea0003800000 */
[----:B------:R-:W0:Y:S01]  /*0c80*/  S2UR UR7, SR_CgaCtaId ;  /* 0x00000000000779c3 */ /* 0x000e220000008800 */
[----:B------:R-:W-:Y:S01]  /*0c90*/  UMOV UR6, 0x400 ;  /* 0x0000040000067882 */ /* 0x000fe20000000000 */
[----:B------:R-:W-:Y:S01]  /*0ca0*/  IMAD.IADD R20, R2, 0x1, R21 ;  /* 0x0000000102147824 */ /* 0x000fe200078e0215 */
[----:B0-----:R-:W-:-:S06]  /*0cb0*/  ULEA UR6, UR7, UR6, 0x18 ;  /* 0x0000000607067291 */ /* 0x001fcc000f8ec0ff */
[----:B------:R-:W-:-:S05]  /*0cc0*/  LEA R20, R20, UR6, 0x2 ;  /* 0x0000000614147c11 */ /* 0x000fca000f8e10ff */
[----:B------:R0:W-:Y:S02]  /*0cd0*/  ATOMS.POPC.INC.32 RZ, [R20+URZ] ;  /* 0x0000000014ff7f8c */ /* 0x0001e4000d8000ff */
.L_x_18:
[----:B------:R-:W-:Y:S05]  /*0ce0*/  BSYNC.RECONVERGENT B2 ;  /* 0x0000000000027941 */ /* 0x000fea0003800200 */
.L_x_17:
[----:B------:R-:W-:Y:S04]  /*0cf0*/  BSSY.RECONVERGENT B2, `(.L_x_19) ;  /* 0x000000e000027945 */ /* 0x000fe80003800200 */
[----:B------:R-:W-:Y:S05]  /*0d00*/  @P1 BRA `(.L_x_20) ;  /* 0x0000000000301947 */ /* 0x000fea0003800000 */
[----:B------:R-:W-:-:S04]  /*0d10*/  IADD3 R10, P1, PT, R12, R10, RZ ;  /* 0x0000000a0c0a7210 */ /* 0x000fc80007f3e0ff */
[----:B------:R-:W-:-:S06]  /*0d20*/  IADD3.X R11, PT, PT, R13, R11, RZ, P1, !PT ;  /* 0x0000000b0d0b7210 */ /* 0x000fcc0000ffe4ff */
[----:B------:R-:W2:Y:S02]  /*0d30*/  LDG.E.U8.CONSTANT R11, desc[UR8][R10.64] ;  /* 0x000000080a0b7981 */ /* 0x000ea4000c1e9100 */
[----:B--2---:R-:W-:-:S05]  /*0d40*/  IMAD.IADD R21, R11, 0x1, -R16 ;  /* 0x000000010b157824 */ /* 0x004fca00078e0a10 */
[----:B------:R-:W-:-:S13]  /*0d50*/  ISETP.GE.U32.AND P1, PT, R21, R4, PT ;  /* 0x000000041500720c */ /* 0x000fda0003f26070 */
[----:B------:R-:W-:Y:S05]  /*0d60*/  @P1 BRA `(.L_x_20) ;  /* 0x0000000000181947 */ /* 0x000fea0003800000 */
[----:B------:R-:W1:Y:S01]  /*0d70*/  S2UR UR7, SR_CgaCtaId ;  /* 0x00000000000779c3 */ /* 0x000e620000008800 */
[----:B------:R-:W-:Y:S01]  /*0d80*/  UMOV UR6, 0x400 ;  /* 0x0000040000067882 */ /* 0x000fe20000000000 */
[----:B------:R-:W-:Y:S01]  /*0d90*/  IMAD.IADD R10, R2, 0x1, R21 ;  /* 0x00000001020a7824 */ /* 0x000fe200078e0215 */
[----:B-1----:R-:W-:-:S06]  /*0da0*/  ULEA UR6, UR7, UR6, 0x18 ;  /* 0x0000000607067291 */ /* 0x002fcc000f8ec0ff */
[----:B------:R-:W-:-:S05]  /*0db0*/  LEA R10, R10, UR6, 0x2 ;  /* 0x000000060a0a7c11 */ /* 0x000fca000f8e10ff */
[----:B------:R1:W-:Y:S02]  /*0dc0*/  ATOMS.POPC.INC.32 RZ, [R10+URZ] ;  /* 0x000000000aff7f8c */ /* 0x0003e4000d8000ff */
.L_x_20:
[----:B------:R-:W-:Y:S05]  /*0dd0*/  BSYNC.RECONVERGENT B2 ;  /* 0x0000000000027941 */ /* 0x000fea0003800200 */
.L_x_19:
[----:B------:R-:W-:Y:S04]  /*0de0*/  BSSY.RECONVERGENT B2, `(.L_x_21) ;  /* 0x000000e000027945 */ /* 0x000fe80003800200 */
[----:B------:R-:W-:Y:S05]  /*0df0*/  @P0 BRA `(.L_x_22) ;  /* 0x0000000000300947 */ /* 0x000fea0003800000 */
[----:B-1----:R-:W-:-:S05]  /*0e00*/  IADD3 R10, P0, PT, R19, R8, RZ ;  /* 0x00000008130a7210 */ /* 0x002fca0007f1e0ff */
[----:B------:R-:W-:-:S06]  /*0e10*/  IMAD.X R11, R18, 0x1, R9, P0 ;  /* 0x00000001120b7824 */ /* 0x000fcc00000e0609 */
        /* <DEDUP_REMOVED lines=10> */
.L_x_22:
[----:B------:R-:W-:Y:S05]  /*0ec0*/  BSYNC.RECONVERGENT B2 ;  /* 0x0000000000027941 */ /* 0x000fea0003800200 */
.L_x_21:
[----:B------:R-:W-:Y:S04]  /*0ed0*/  BSSY.RECONVERGENT B2, `(.L_x_23) ;  /* 0x000000e000027945 */ /* 0x000fe80003800200 */
[----:B------:R-:W-:Y:S05]  /*0ee0*/  @P2 BRA `(.L_x_24) ;  /* 0x0000000000302947 */ /* 0x000fea0003800000 */
[----:B------:R-:W-:-:S04]  /*0ef0*/  IADD3 R8, P0, PT, R17, R8, RZ ;  /* 0x0000000811087210 */ /* 0x000fc80007f1e0ff */
[----:B------:R-:W-:-:S06]  /*0f00*/  IADD3.X R9, PT, PT, R7, R9, RZ, P0, !PT ;  /* 0x0000000907097210 */ /* 0x000fcc00007fe4ff */
[----:B------:R-:W3:Y:S02]  /*0f10*/  LDG.E.U8.CONSTANT R9, desc[UR8][R8.64] ;  /* 0x0000000808097981 */ /* 0x000ee4000c1e9100 */
[----:B---3--:R-:W-:-:S05]  /*0f20*/  IMAD.IADD R11, R9, 0x1, -R16 ;  /* 0x00000001090b7824 */ /* 0x008fca00078e0a10 */
[----:B------:R-:W-:-:S13]  /*0f30*/  ISETP.GE.U32.AND P0, PT, R11, R4, PT ;  /* 0x000000040b00720c */ /* 0x000fda0003f06070 */
[----:B------:R-:W-:Y:S05]  /*0f40*/  @P0 BRA `(.L_x_24) ;  /* 0x0000000000180947 */ /* 0x000fea0003800000 */
[----:B------:R-:W3:Y:S01]  /*0f50*/  S2UR UR7, SR_CgaCtaId ;  /* 0x00000000000779c3 */ /* 0x000ee20000008800 */
[----:B------:R-:W-:Y:S01]  /*0f60*/  UMOV UR6, 0x400 ;  /* 0x0000040000067882 */ /* 0x000fe20000000000 */
[----:B------:R-:W-:Y:S01]  /*0f70*/  IMAD.IADD R8, R2, 0x1, R11 ;  /* 0x0000000102087824 */ /* 0x000fe200078e020b */
[----:B---3--:R-:W-:-:S06]  /*0f80*/  ULEA UR6, UR7, UR6, 0x18 ;  /* 0x0000000607067291 */ /* 0x008fcc000f8ec0ff */
[----:B------:R-:W-:-:S05]  /*0f90*/  LEA R8, R8, UR6, 0x2 ;  /* 0x0000000608087c11 */ /* 0x000fca000f8e10ff */
[----:B------:R3:W-:Y:S02]  /*0fa0*/  ATOMS.POPC.INC.32 RZ, [R8+URZ] ;  /* 0x0000000008ff7f8c */ /* 0x0007e4000d8000ff */
.L_x_24:
[----:B------:R-:W-:Y:S05]  /*0fb0*/  BSYNC.RECONVERGENT B2 ;  /* 0x0000000000027941 */ /* 0x000fea0003800200 */
.L_x_23:
[----:B------:R-:W-:-:S07]  /*0fc0*/  IMAD.X R7, R13, 0x1, R7, P3 ;  /* 0x000000010d077824 */ /* 0x000fce00018e0607 */
.L_x_16:
[----:B------:R-:W-:Y:S05]  /*0fd0*/  BSYNC.RECONVERGENT B1 ;  /* 0x0000000000017941 */ /* 0x000fea0003800200 */
.L_x_15:
[----:B------:R-:W-:-:S04]  /*0fe0*/  ISETP.NE.U32.AND P0, PT, R14, RZ, PT ;  /* 0x000000ff0e00720c */ /* 0x000fc80003f05070 */
[----:B------:R-:W-:-:S13]  /*0ff0*/  ISETP.NE.AND.EX P0, PT, R15, RZ, PT, P0 ;  /* 0x000000ff0f00720c */ /* 0x000fda0003f05300 */
[----:B------:R-:W-:Y:S05]  /*1000*/  @!P0 BRA `(.L_x_11) ;  /* 0x0000000800c88947 */ /* 0x000fea0003800000 */
[----:B------:R-:W4:Y:S01]  /*1010*/  S2UR UR7, SR_CgaCtaId ;  /* 0x00000000000779c3 */ /* 0x000f220000008800 */
[----:B------:R-:W5:Y:S01]  /*1020*/  LDCU.64 UR16, c[0x0][0x380] ;  /* 0x00007000ff1077ac */ /* 0x000f620008000a00 */
[C---:B------:R-:W-:Y:S01]  /*1030*/  IMAD.SHL.U32 R9, R12.reuse, 0x4, RZ ;  /* 0x000000040c097824 */ /* 0x040fe200078e00ff */
[C-C-:B---3--:R-:W-:Y:S01]  /*1040*/  SHF.L.U64.HI R8, R12.reuse, 0x2, R13.reuse ;  /* 0x000000020c087819 */ /* 0x148fe2000001020d */
[----:B------:R-:W-:Y:S01]  /*1050*/  IMAD R17, R13, 0x6, RZ ;  /* 0x000000060d117824 */ /* 0x000fe200078e02ff */
[----:B------:R-:W-:Y:S01]  /*1060*/  UMOV UR6, 0x400 ;  /* 0x0000040000067882 */ /* 0x000fe20000000000 */
[C-C-:B------:R-:W-:Y:S01]  /*1070*/  SHF.L.U64.HI R18, R12.reuse, 0x1, R13.reuse ;  /* 0x000000010c127819 */ /* 0x140fe2000001020d */
[C---:B------:R-:W-:Y:S01]  /*1080*/  IMAD.SHL.U32 R19, R12.reuse, 0x2, RZ ;  /* 0x000000020c137824 */ /* 0x040fe200078e00ff */
[----:B------:R-:W3:Y:S01]  /*1090*/  LDC.64 R14, c[0x0][0x380] ;  /* 0x0000e000ff0e7b82 */ /* 0x000ee20000000a00 */
[----:B0-----:R-:W-:Y:S02]  /*10a0*/  SHF.L.U64.HI R20, R12, 0x3, R13 ;  /* 0x000000030c147819 */ /* 0x001fe4000001020d */
[----:B-----5:R-:W-:-:S04]  /*10b0*/  IADD3 R11, P0, PT, R9, UR16, RZ ;  /* 0x00000010090b7c10 */ /* 0x020fc8000ff1e0ff */
[----:B-12---:R-:W-:Y:S01]  /*10c0*/  IADD3.X R10, PT, PT, R8, UR17, RZ, P0, !PT ;  /* 0x00000011080a7c10 */ /* 0x006fe200087fe4ff */
[----:B----4-:R-:W-:-:S06]  /*10d0*/  ULEA UR6, UR7, UR6, 0x18 ;  /* 0x0000000607067291 */ /* 0x010fcc000f8ec0ff */
[----:B------:R-:W-:Y:S01]  /*10e0*/  MOV R21, UR6 ;  /* 0x0000000600157c02 */ /* 0x000fe20008000f00 */
[----:B---3--:R-:W-:-:S04]  /*10f0*/  IMAD.WIDE.U32 R14, R12, 0x6, R14 ;  /* 0x000000060c0e7825 */ /* 0x008fc800078e000e */
[----:B------:R-:W-:-:S07]  /*1100*/  IMAD.IADD R22, R15, 0x1, R17 ;  /* 0x000000010f167824 */ /* 0x000fce00078e0211 */
.L_x_41:
[----:B0-----:R-:W0:Y:S01]  /*1110*/  LDC R23, c[0x0][0x390] ;  /* 0x0000e400ff177b82 */ /* 0x001e220000000800 */
[----:B------:R-:W-:Y:S01]  /*1120*/  IADD3 R24, P2, PT, R12, R6, RZ ;  /* 0x000000060c187210 */ /* 0x000fe20007f5e0ff */
[----:B------:R-:W-:Y:S01]  /*1130*/  BSSY.RECONVERGENT B1, `(.L_x_25) ;  /* 0x0000014000017945 */ /* 0x000fe20003800200 */
[----:B-1----:R-:W-:-:S03]  /*1140*/  IADD3 R16, P3, PT, R6, R19, RZ ;  /* 0x0000001306107210 */ /* 0x002fc60007f7e0ff */
[----:B------:R-:W-:Y:S01]  /*1150*/  IMAD.X R17, R13, 0x1, R7, P2 ;  /* 0x000000010d117824 */ /* 0x000fe200010e0607 */
[-C--:B0-----:R-:W-:Y:S02]  /*1160*/  ISETP.GE.U32.AND P2, PT, R6, R23.reuse, PT ;  /* 0x000000170600720c */ /* 0x081fe40003f46070 */
[-C--:B------:R-:W-:Y:S01]  /*1170*/  ISETP.GE.U32.AND P1, PT, R16, R23.reuse, PT ;  /* 0x000000171000720c */ /* 0x080fe20003f26070 */
[C---:B------:R-:W-:Y:S01]  /*1180*/  IMAD.X R16, R7.reuse, 0x1, R18, P3 ;  /* 0x0000000107107824 */ /* 0x040fe200018e0612 */
[----:B------:R-:W-:Y:S02]  /*1190*/  ISETP.GE.U32.AND.EX P2, PT, R7, RZ, PT, P2 ;  /* 0x000000ff0700720c */ /* 0x000fe40003f46120 */
[----:B------:R-:W-:Y:S02]  /*11a0*/  ISETP.GE.U32.AND P0, PT, R24, R23, PT ;  /* 0x000000171800720c */ /* 0x000fe40003f06070 */
[----:B------:R-:W-:Y:S02]  /*11b0*/  ISETP.GE.U32.AND.EX P1, PT, R16, RZ, PT, P1 ;  /* 0x000000ff1000720c */ /* 0x000fe40003f26110 */
[----:B------:R-:W-:-:S07]  /*11c0*/  ISETP.GE.U32.AND.EX P0, PT, R17, RZ, PT, P0 ;  /* 0x000000ff1100720c */ /* 0x000fce0003f06100 */
[----:B------:R-:W-:Y:S06]  /*11d0*/  @P2 BRA `(.L_x_26) ;  /* 0x0000000000242947 */ /* 0x000fec0003800000 */
[----:B------:R-:W-:-:S04]  /*11e0*/  IADD3 R16, P2, PT, R6, UR10, RZ ;  /* 0x0000000a06107c10 */ /* 0x000fc8000ff5e0ff */
[----:B------:R-:W-:-:S05]  /*11f0*/  IADD3.X R17, PT, PT, R7, UR11, RZ, P2, !PT ;  /* 0x0000000b07117c10 */ /* 0x000fca00097fe4ff */
[----:B------:R-:W2:Y:S02]  /*1200*/  LDG.E.U8.CONSTANT R16, desc[UR8][R16.64] ;  /* 0x0000000810107981 */ /* 0x000ea4000c1e9100 */
[----:B--2---:R-:W-:-:S05]  /*1210*/  VIADD R25, R16, -UR15 ;  /* 0x8000000f10197c36 */ /* 0x004fca0008000000 */
[----:B------:R-:W-:-:S13]  /*1220*/  ISETP.GE.U32.AND P2, PT, R25, R4, PT ;  /* 0x000000041900720c */ /* 0x000fda0003f46070 */
[----:B------:R-:W-:Y:S05]  /*1230*/  @P2 BRA `(.L_x_26) ;  /* 0x00000000000c2947 */ /* 0x000fea0003800000 */
[----:B------:R-:W-:-:S05]  /*1240*/  IMAD.IADD R16, R2, 0x1, R25 ;  /* 0x0000000102107824 */ /* 0x000fca00078e0219 */
[----:B------:R-:W-:-:S05]  /*1250*/  LEA R16, R16, R21, 0x2 ;  /* 0x0000001510107211 */ /* 0x000fca00078e10ff */
[----:B------:R0:W-:Y:S02]  /*1260*/  ATOMS.POPC.INC.32 RZ, [R16+URZ] ;  /* 0x0000000010ff7f8c */ /* 0x0001e4000d8000ff */
.L_x_26:
[----:B------:R-:W-:Y:S05]  /*1270*/  BSYNC.RECONVERGENT B1 ;  /* 0x0000000000017941 */ /* 0x000fea0003800200 */
.L_x_25:
[----:B------:R-:W-:Y:S04]  /*1280*/  BSSY.RECONVERGENT B1, `(.L_x_27) ;  /* 0x000000b000017945 */ /* 0x000fe80003800200 */
[----:B------:R-:W-:Y:S05]  /*1290*/  @P0 BRA `(.L_x_28) ;  /* 0x0000000000240947 */ /* 0x000fea0003800000 */
[----:B0-----:R-:W-:-:S04]  /*12a0*/  IADD3 R16, P0, P2, R6, UR10, R12 ;  /* 0x0000000a06107c10 */ /* 0x001fc8000fa1e00c */
[----:B------:R-:W-:-:S05]  /*12b0*/  IADD3.X R17, PT, PT, R7, UR11, R13, P0, P2 ;  /* 0x0000000b07117c10 */ /* 0x000fca00087e440d */
[----:B------:R-:W2:Y:S02]  /*12c0*/  LDG.E.U8.CONSTANT R16, desc[UR8][R16.64] ;  /* 0x0000000810107981 */ /* 0x000ea4000c1e9100 */
[----:B--2---:R-:W-:-:S05]  /*12d0*/  VIADD R25, R16, -UR15 ;  /* 0x8000000f10197c36 */ /* 0x004fca0008000000 */
[----:B------:R-:W-:-:S13]  /*12e0*/  ISETP.GE.U32.AND P0, PT, R25, R4, PT ;  /* 0x000000041900720c */ /* 0x000fda0003f06070 */
[----:B------:R-:W-:Y:S05]  /*12f0*/  @P0 BRA `(.L_x_28) ;  /* 0x00000000000c0947 */ /* 0x000fea0003800000 */
[----:B------:R-:W-:-:S04]  /*1300*/  IMAD.IADD R16, R2, 0x1, R25 ;  /* 0x0000000102107824 */ /* 0x000fc800078e0219 */
[----:B------:R-:W-:-:S05]  /*1310*/  IMAD R16, R16, 0x4, R21 ;  /* 0x0000000410107824 */ /* 0x000fca00078e0215 */
[----:B------:R1:W-:Y:S02]  /*1320*/  ATOMS.POPC.INC.32 RZ, [R16+URZ] ;  /* 0x0000000010ff7f8c */ /* 0x0003e4000d8000ff */
.L_x_28:
[----:B------:R-:W-:Y:S05]  /*1330*/  BSYNC.RECONVERGENT B1 ;  /* 0x0000000000017941 */ /* 0x000fea0003800200 */
.L_x_27:
[----:B------:R-:W-:Y:S04]  /*1340*/  BSSY.RECONVERGENT B1, `(.L_x_29) ;  /* 0x000000b000017945 */ /* 0x000fe80003800200 */
[----:B------:R-:W-:Y:S05]  /*1350*/  @P1 BRA `(.L_x_30) ;  /* 0x0000000000241947 */ /* 0x000fea0003800000 */
[----:B01----:R-:W-:-:S04]  /*1360*/  IADD3 R16, P0, P1, R6, UR10, R19 ;  /* 0x0000000a06107c10 */ /* 0x003fc8000f91e013 */
[----:B------:R-:W-:-:S05]  /*1370*/  IADD3.X R17, PT, PT, R7, UR11, R18, P0, P1 ;  /* 0x0000000b07117c10 */ /* 0x000fca00087e2412 */
[----:B------:R-:W2:Y:S02]  /*1380*/  LDG.E.U8.CONSTANT R16, desc[UR8][R16.64] ;  /* 0x0000000810107981 */ /* 0x000ea4000c1e9100 */
[----:B--2---:R-:W-:-:S05]  /*1390*/  VIADD R25, R16, -UR15 ;  /* 0x8000000f10197c36 */ /* 0x004fca0008000000 */
[----:B------:R-:W-:-:S13]  /*13a0*/  ISETP.GE.U32.AND P0, PT, R25, R4, PT ;  /* 0x000000041900720c */ /* 0x000fda0003f06070 */
[----:B------:R-:W-:Y:S05]  /*13b0*/  @P0 BRA `(.L_x_30) ;  /* 0x00000000000c0947 */ /* 0x000fea0003800000 */
[----:B------:R-:W-:-:S05]  /*13c0*/  IMAD.IADD R16, R2, 0x1, R25 ;  /* 0x0000000102107824 */ /* 0x000fca00078e0219 */
[----:B------:R-:W-:-:S05]  /*13d0*/  LEA R16, R16, R21, 0x2 ;  /* 0x0000001510107211 */ /* 0x000fca00078e10ff */
[----:B------:R2:W-:Y:S02]  /*13e0*/  ATOMS.POPC.INC.32 RZ, [R16+URZ] ;  /* 0x0000000010ff7f8c */ /* 0x0005e4000d8000ff */
.L_x_30:
[----:B------:R-:W-:Y:S05]  /*13f0*/  BSYNC.RECONVERGENT B1 ;  /* 0x0000000000017941 */ /* 0x000fea0003800200 */
.L_x_29:
[----:B012---:R-:W-:Y:S01]  /*1400*/  IMAD.WIDE.U32 R16, R12, 0x3, R6 ;  /* 0x000000030c107825 */ /* 0x007fe200078e0006 */
[----:B------:R-:W-:Y:S03]  /*1410*/  BSSY.RECONVERGENT B1, `(.L_x_31) ;  /* 0x0000019000017945 */ /* 0x000fe60003800200 */
[----:B------:R-:W-:Y:S01]  /*1420*/  IMAD R24, R13, 0x3, RZ ;  /* 0x000000030d187824 */ /* 0x000fe200078e02ff */
[----:B------:R-:W-:-:S03]  /*1430*/  ISETP.GE.U32.AND P0, PT, R16, R23, PT ;  /* 0x000000171000720c */ /* 0x000fc60003f06070 */
[----:B------:R-:W-:-:S05]  /*1440*/  IMAD.IADD R16, R17, 0x1, R24 ;  /* 0x0000000111107824 */ /* 0x000fca00078e0218 */
[----:B------:R-:W-:Y:S02]  /*1450*/  ISETP.GE.U32.AND.EX P0, PT, R16, RZ, PT, P0 ;  /* 0x000000ff1000720c */ /* 0x000fe40003f06100 */
[----:B------:R-:W-:-:S04]  /*1460*/  IADD3 R16, P2, PT, R6, R9, RZ ;  /* 0x0000000906107210 */ /* 0x000fc80007f5e0ff */
[----:B------:R-:W-:Y:S01]  /*1470*/  ISETP.GE.U32.AND P1, PT, R16, R23, PT ;  /* 0x000000171000720c */ /* 0x000fe20003f26070 */
[----:B------:R-:W-:-:S05]  /*1480*/  IMAD.X R16, R7, 0x1, R8, P2 ;  /* 0x0000000107107824 */ /* 0x000fca00010e0608 */
[----:B------:R-:W-:Y:S01]  /*1490*/  ISETP.GE.U32.AND.EX P1, PT, R16, RZ, PT, P1 ;  /* 0x000000ff1000720c */ /* 0x000fe20003f26110 */
[----:B------:R-:W-:-:S12]  /*14a0*/  @P0 BRA `(.L_x_32) ;  /* 0x00000000003c0947 */ /* 0x000fd80003800000 */
[----:B------:R-:W0:Y:S02]  /*14b0*/  LDC.64 R16, c[0x0][0x380] ;  /* 0x0000e000ff107b82 */ /* 0x000e240000000a00 */
[----:B0-----:R-:W-:-:S03]  /*14c0*/  IMAD.WIDE.U32 R16, R12, 0x3, R16 ;  /* 0x000000030c107825 */ /* 0x001fc600078e0010 */
[----:B------:R-:W-:-:S04]  /*14d0*/  IADD3 R16, P0, PT, R6, R16, RZ ;  /* 0x0000001006107210 */ /* 0x000fc80007f1e0ff */
[----:B------:R-:W-:-:S05]  /*14e0*/  IADD3.X R17, PT, PT, R7, R24, R17, P0, !PT ;  /* 0x0000001807117210 */ /* 0x000fca00007fe411 */
[----:B------:R-:W2:Y:S02]  /*14f0*/  LDG.E.U8.CONSTANT R16, desc[UR8][R16.64] ;  /* 0x0000000810107981 */ /* 0x000ea4000c1e9100 */
[----:B--2---:R-:W-:-:S05]  /*1500*/  VIADD R25, R16, -UR15 ;  /* 0x8000000f10197c36 */ /* 0x004fca0008000000 */
[----:B------:R-:W-:-:S13]  /*1510*/  ISETP.GE.U32.AND P0, PT, R25, R4, PT ;  /* 0x000000041900720c */ /* 0x000fda0003f06070 */
[----:B------:R-:W-:Y:S05]  /*1520*/  @P0 BRA `(.L_x_32) ;  /* 0x00000000001c0947 */ /* 0x000fea0003800000 */
[----:B------:R-:W0:Y:S01]  /*1530*/  S2UR UR7, SR_CgaCtaId ;  /* 0x00000000000779c3 */ /* 0x000e220000008800 */
[----:B------:R-:W-:Y:S01]  /*1540*/  UMOV UR6, 0x400 ;  /* 0x0000040000067882 */ /* 0x000fe20000000000 */
[----:B------:R-:W-:Y:S01]  /*1550*/  IMAD.IADD R16, R2, 0x1, R25 ;  /* 0x0000000102107824 */ /* 0x000fe200078e0219 */
[----:B0-----:R-:W-:-:S06]  /*1560*/  ULEA UR6, UR7, UR6, 0x18 ;  /* 0x0000000607067291 */ /* 0x001fcc000f8ec0ff */
[----:B------:R-:W-:-:S05]  /*1570*/  IMAD.U32 R21, RZ, RZ, UR6 ;  /* 0x00000006ff157e24 */ /* 0x000fca000f8e00ff */
[----:B------:R-:W-:-:S05]  /*1580*/  LEA R16, R16, R21, 0x2 ;  /* 0x0000001510107211 */ /* 0x000fca00078e10ff */
[----:B------:R0:W-:Y:S02]  /*1590*/  ATOMS.POPC.INC.32 RZ, [R16+URZ] ;  /* 0x0000000010ff7f8c */ /* 0x0001e4000d8000ff */
.L_x_32:
[----:B------:R-:W-:Y:S05]  /*15a0*/  BSYNC.RECONVERGENT B1 ;  /* 0x0000000000017941 */ /* 0x000fea0003800200 */
.L_x_31:
[----:B------:R-:W-:Y:S04]  /*15b0*/  BSSY.RECONVERGENT B1, `(.L_x_33) ;  /* 0x000000f000017945 */ /* 0x000fe80003800200 */
[----:B------:R-:W-:Y:S05]  /*15c0*/  @P1 BRA `(.L_x_34) ;  /* 0x0000000000341947 */ /* 0x000fea0003800000 */
[----:B0-----:R-:W-:-:S05]  /*15d0*/  IADD3 R16, P0, PT, R6, R11, RZ ;  /* 0x0000000b06107210 */ /* 0x001fca0007f1e0ff */
[----:B------:R-:W-:-:S05]  /*15e0*/  IMAD.X R17, R7, 0x1, R10, P0 ;  /* 0x0000000107117824 */ /* 0x000fca00000e060a */
        /* <DEDUP_REMOVED lines=8> */
[----:B------:R-:W-:-:S04]  /*1670*/  IMAD.U32 R21, RZ, RZ, UR6 ;  /* 0x00000006ff157e24 */ /* 0x000fc8000f8e00ff */
[----:B------:R-:W-:-:S05]  /*1680*/  IMAD R16, R16, 0x4, R21 ;  /* 0x0000000410107824 */ /* 0x000fca00078e0215 */
[----:B------:R1:W-:Y:S02]  /*1690*/  ATOMS.POPC.INC.32 RZ, [R16+URZ] ;  /* 0x0000000010ff7f8c */ /* 0x0003e4000d8000ff */
.L_x_34:
[----:B------:R-:W-:Y:S05]  /*16a0*/  BSYNC.RECONVERGENT B1 ;  /* 0x0000000000017941 */ /* 0x000fea0003800200 */
.L_x_33:
[----:B01----:R-:W-:Y:S01]  /*16b0*/  IMAD.WIDE.U32 R16, R12, 0x5, R6 ;  /* 0x000000050c107825 */ /* 0x003fe200078e0006 */
[----:B------:R-:W-:Y:S03]  /*16c0*/  BSSY.RECONVERGENT B1, `(.L_x_35) ;  /* 0x0000015000017945 */ /* 0x000fe60003800200 */
[----:B------:R-:W-:Y:S01]  /*16d0*/  IMAD R24, R13, 0x5, RZ ;  /* 0x000000050d187824 */ /* 0x000fe200078e02ff */
[----:B------:R-:W-:-:S04]  /*16e0*/  ISETP.GE.U32.AND P0, PT, R16, R23, PT ;  /* 0x000000171000720c */ /* 0x000fc80003f06070 */
[----:B------:R-:W-:-:S04]  /*16f0*/  IADD3 R16, PT, PT, R17, R24, RZ ;  /* 0x0000001811107210 */ /* 0x000fc80007ffe0ff */
[----:B------:R-:W-:-:S13]  /*1700*/  ISETP.GE.U32.AND.EX P0, PT, R16, RZ, PT, P0 ;  /* 0x000000ff1000720c */ /* 0x000fda0003f06100 */
[----:B------:R-:W-:Y:S05]  /*1710*/  @P0 BRA `(.L_x_36) ;  /* 0x00000000003c0947 */ /* 0x000fea0003800000 */
        /* <DEDUP_REMOVED lines=15> */
.L_x_36:
[----:B------:R-:W-:Y:S05]  /*1810*/  BSYNC.RECONVERGENT B1 ;  /* 0x0000000000017941 */ /* 0x000fea0003800200 */
.L_x_35:
[----:B------:R-:W-:Y:S01]  /*1820*/  IMAD R25, R13, 0x6, RZ ;  /* 0x000000060d197824 */ /* 0x000fe200078e02ff */
[----:B------:R-:W-:Y:S01]  /*1830*/  BSSY.RECONVERGENT B1, `(.L_x_37) ;  /* 0x0000018000017945 */ /* 0x000fe20003800200 */
[----:B0-----:R-:W-:-:S04]  /*1840*/  IMAD.WIDE.U32 R16, R12, 0x6, R6 ;  /* 0x000000060c107825 */ /* 0x001fc800078e0006 */
[----:B------:R-:W-:Y:S01]  /*1850*/  IMAD.IADD R25, R25, 0x1, R17 ;  /* 0x0000000119197824 */ /* 0x000fe200078e0211 */
[----:B------:R-:W-:Y:S01]  /*1860*/  ISETP.GE.U32.AND P0, PT, R16, R23, PT ;  /* 0x000000171000720c */ /* 0x000fe20003f06070 */
[----:B------:R-:W-:-:S03]  /*1870*/  IMAD.WIDE.U32 R16, R12, 0x7, R6 ;  /* 0x000000070c107825 */ /* 0x000fc600078e0006 */
[----:B------:R-:W-:Y:S01]  /*1880*/  ISETP.GE.U32.AND.EX P0, PT, R25, RZ, PT, P0 ;  /* 0x000000ff1900720c */ /* 0x000fe20003f06100 */
[----:B------:R-:W-:Y:S01]  /*1890*/  IMAD R24, R13, 0x7, RZ ;  /* 0x000000070d187824 */ /* 0x000fe200078e02ff */
[----:B------:R-:W-:-:S04]  /*18a0*/  ISETP.GE.U32.AND P1, PT, R16, R23, PT ;  /* 0x000000171000720c */ /* 0x000fc80003f26070 */
[----:B------:R-:W-:-:S04]  /*18b0*/  IADD3 R16, PT, PT, R17, R24, RZ ;  /* 0x0000001811107210 */ /* 0x000fc80007ffe0ff */
[----:B------:R-:W-:-:S03]  /*18c0*/  ISETP.GE.U32.AND.EX P1, PT, R16, RZ, PT, P1 ;  /* 0x000000ff1000720c */ /* 0x000fc60003f26110 */
[----:B------:R-:W-:Y:S10]  /*18d0*/  @P0 BRA `(.L_x_38) ;  /* 0x0000000000340947 */ /* 0x000ff40003800000 */
[----:B------:R-:W-:-:S05]  /*18e0*/  IADD3 R16, P0, PT, R6, R14, RZ ;  /* 0x0000000e06107210 */ /* 0x000fca0007f1e0ff */
        /* <DEDUP_REMOVED lines=12> */
.L_x_38:
[----:B------:R-:W-:Y:S05]  /*19b0*/  BSYNC.RECONVERGENT B1 ;  /* 0x0000000000017941 */ /* 0x000fea0003800200 */
.L_x_37:
[----:B------:R-:W-:Y:S04]  /*19c0*/  BSSY.RECONVERGENT B1, `(.L_x_39) ;  /* 0x0000011000017945 */ /* 0x000fe80003800200 */
[----:B------:R-:W-:Y:S05]  /*19d0*/  @P1 BRA `(.L_x_40) ;  /* 0x00000000003c1947 */ /* 0x000fea0003800000 */
[----:B0-----:R-:W0:Y:S02]  /*19e0*/  LDC.64 R16, c[0x0][0x380] ;  /* 0x0000e000ff107b82 */ /* 0x001e240000000a00 */
        /* <DEDUP_REMOVED lines=14> */
.L_x_40:
[----:B------:R-:W-:Y:S05]  /*1ad0*/  BSYNC.RECONVERGENT B1 ;  /* 0x0000000000017941 */ /* 0x000fea0003800200 */
.L_x_39:
[----:B------:R-:W-:-:S04]  /*1ae0*/  LEA R6, P1, R12, R6, 0x3 ;  /* 0x000000060c067211 */ /* 0x000fc800078218ff */
[----:B------:R-:W-:Y:S02]  /*1af0*/  ISETP.GE.U32.AND P0, PT, R6, R23, PT ;  /* 0x000000170600720c */ /* 0x000fe40003f06070 */
[----:B------:R-:W-:-:S04]  /*1b00*/  IADD3.X R7, PT, PT, R7, R20, RZ, P1, !PT ;  /* 0x0000001407077210 */ /* 0x000fc80000ffe4ff */
[----:B------:R-:W-:-:S13]  /*1b10*/  ISETP.GE.U32.AND.EX P0, PT, R7, RZ, PT, P0 ;  /* 0x000000ff0700720c */ /* 0x000fda0003f06100 */
[----:B------:R-:W-:Y:S05]  /*1b20*/  @!P0 BRA `(.L_x_41) ;  /* 0xfffffff400788947 */ /* 0x000fea000383ffff */
.L_x_11:
[----:B------:R-:W-:Y:S05]  /*1b30*/  BSYNC.RECONVERGENT B0 ;  /* 0x0000000000007941 */ /* 0x000fea0003800200 */
.L_x_10:
[----:B------:R-:W-:Y:S01]  /*1b40*/  BAR.SYNC.DEFER_BLOCKING 0x0 ;  /* 0x0000000000007b1d */ /* 0x000fe20000010000 */
[----:B------:R-:W-:-:S13]  /*1b50*/  ISETP.GT.AND P0, PT, R0, R5, PT ;  /* 0x000000050000720c */ /* 0x000fda0003f04270 */
[----:B------:R-:W-:Y:S05]  /*1b60*/  @P0 EXIT ;  /* 0x000000000000094d */ /* 0x000fea0003800000 */
[----:B------:R-:W4:Y:S01]  /*1b70*/  LDC.64 R6, c[0x0][0x388] ;  /* 0x0000e200ff067b82 */ /* 0x000f220000000a00 */
[----:B------:R-:W-:Y:S02]  /*1b80*/  ISETP.GE.U32.AND P0, PT, R3, 0x20, PT ;  /* 0x000000200300780c */ /* 0x000fe40003f06070 */
[----:B-12---:R-:W-:-:S11]  /*1b90*/  SHF.R.U32.HI R10, RZ, 0x5, R3 ;  /* 0x00000005ff0a7819 */ /* 0x006fd60000011603 */
.L_x_45:
[----:B--2---:R-:W-:Y:S01]  /*1ba0*/  IMAD.MOV.U32 R2, RZ, RZ, RZ ;  /* 0x000000ffff027224 */ /* 0x004fe200078e00ff */
[----:B-1----:R-:W-:Y:S06]  /*1bb0*/  @!P0 BRA `(.L_x_42) ;  /* 0x0000000800f08947 */ /* 0x002fec0003800000 */
[----:B------:R-:W1:Y:S01]  /*1bc0*/  S2UR UR5, SR_CgaCtaId ;  /* 0x00000000000579c3 */ /* 0x000e620000008800 */
[----:B------:R-:W-:Y:S01]  /*1bd0*/  UMOV UR4, 0x400 ;  /* 0x0000040000047882 */ /* 0x000fe20000000000 */
[----:B------:R-:W-:Y:S01]  /*1be0*/  ISETP.NE.AND P1, PT, R10, 0x1, PT ;  /* 0x000000010a00780c */ /* 0x000fe20003f25270 */
[----:B-1----:R-:W-:-:S06]  /*1bf0*/  ULEA UR4, UR5, UR4, 0x18 ;  /* 0x0000000405047291 */ /* 0x002fcc000f8ec0ff */
[----:B------:R-:W-:-:S05]  /*1c00*/  LEA R12, R0, UR4, 0x2 ;  /* 0x00000004000c7c11 */ /* 0x000fca000f8e10ff */
[----:B------:R1:W2:Y:S01]  /*1c10*/  LDS R2, [R12] ;  /* 0x000000000c027984 */ /* 0x0002a20000000800 */
[----:B------:R-:W-:Y:S05]  /*1c20*/  @!P1 BRA `(.L_x_42) ;  /* 0x0000000800d49947 */ /* 0x000fea0003800000 */
[----:B---3--:R-:W-:Y:S01]  /*1c30*/  IMAD R8, R5, 0x4, R12 ;  /* 0x0000000405087824 */ /* 0x008fe200078e020c */
[----:B------:R-:W-:-:S04]  /*1c40*/  ISETP.NE.AND P1, PT, R10, 0x2, PT ;  /* 0x000000020a00780c */ /* 0x000fc80003f25270 */
[----:B------:R-:W2:Y:S02]  /*1c50*/  LDS R9, [R8+0x4] ;  /* 0x0000040008097984 */ /* 0x000ea40000000800 */
[----:B--2---:R-:W-:-:S07]  /*1c60*/  IMAD.IADD R2, R2, 0x1, R9 ;  /* 0x0000000102027824 */ /* 0x004fce00078e0209 */
[----:B------:R-:W-:Y:S05]  /*1c70*/  @!P1 BRA `(.L_x_42) ;  /* 0x0000000800c09947 */ /* 0x000fea0003800000 */
[----:B------:R-:W-:Y:S01]  /*1c80*/  IMAD R9, R5, 0x8, R12 ;  /* 0x0000000805097824 */ /* 0x000fe200078e020c */
[----:B------:R-:W-:Y:S02]  /*1c90*/  ISETP.NE.AND P1, PT, R10, 0x3, PT ;  /* 0x000000030a00780c */ /* 0x000fe40003f25270 */
[----:B-1----:R-:W-:-:S03]  /*1ca0*/  LEA R12, R4, R12, 0x3 ;  /* 0x0000000c040c7211 */ /* 0x002fc600078e18ff */
[----:B------:R-:W1:Y:S02]  /*1cb0*/  LDS R9, [R9+0x8] ;  /* 0x0000080009097984 */ /* 0x000e640000000800 */
[----:B-1----:R-:W-:-:S06]  /*1cc0*/  IMAD.IADD R2, R2, 0x1, R9 ;  /* 0x0000000102027824 */ /* 0x002fcc00078e0209 */
[----:B------:R-:W-:Y:S05]  /*1cd0*/  @!P1 BRA `(.L_x_42) ;  /* 0x0000000800a89947 */ /* 0x000fea0003800000 */
[--C-:B------:R-:W-:Y:S01]  /*1ce0*/  IMAD R9, R5, 0x4, R12.reuse ;  /* 0x0000000405097824 */ /* 0x100fe200078e020c */
[----:B------:R-:W-:Y:S01]  /*1cf0*/  ISETP.NE.AND P1, PT, R10, 0x4, PT ;  /* 0x000000040a00780c */ /* 0x000fe20003f25270 */
[----:B------:R-:W-:-:S04]  /*1d00*/  IMAD R12, R4, 0x4, R12 ;  /* 0x00000004040c7824 */ /* 0x000fc800078e020c */
[----:B------:R-:W1:Y:S02]  /*1d10*/  LDS R9, [R9+0x4] ;  /* 0x0000040009097984 */ /* 0x000e640000000800 */
[----:B-1----:R-:W-:-:S06]  /*1d20*/  IMAD.IADD R2, R2, 0x1, R9 ;  /* 0x0000000102027824 */ /* 0x002fcc00078e0209 */
[----:B------:R-:W-:Y:S05]  /*1d30*/  @!P1 BRA `(.L_x_42) ;  /* 0x0000000800909947 */ /* 0x000fea0003800000 */
[----:B------:R-:W-:Y:S01]  /*1d40*/  LEA R9, R5, R12, 0x2 ;  /* 0x0000000c05097211 */ /* 0x000fe200078e10ff */
[----:B------:R-:W-:Y:S01]  /*1d50*/  IMAD R12, R4, 0x4, R12 ;  /* 0x00000004040c7824 */ /* 0x000fe200078e020c */
[----:B------:R-:W-:-:S04]  /*1d60*/  ISETP.NE.AND P1, PT, R10, 0x5, PT ;  /* 0x000000050a00780c */ /* 0x000fc80003f25270 */
[----:B------:R-:W1:Y:S02]  /*1d70*/  LDS R9, [R9+0x4] ;  /* 0x0000040009097984 */ /* 0x000e640000000800 */
[----:B-1----:R-:W-:-:S07]  /*1d80*/  IMAD.IADD R2, R2, 0x1, R9 ;  /* 0x0000000102027824 */ /* 0x002fce00078e0209 */
[----:B------:R-:W-:Y:S05]  /*1d90*/  @!P1 BRA `(.L_x_42) ;  /* 0x0000000800789947 */ /* 0x000fea0003800000 */
[--C-:B------:R-:W-:Y:S01]  /*1da0*/  IMAD R9, R5, 0x4, R12.reuse ;  /* 0x0000000405097824 */ /* 0x100fe200078e020c */
[----:B------:R-:W-:Y:S01]  /*1db0*/  ISETP.NE.AND P1, PT, R10, 0x6, PT ;  /* 0x000000060a00780c */ /* 0x000fe20003f25270 */
[----:B------:R-:W-:-:S04]  /*1dc0*/  IMAD R12, R4, 0x4, R12 ;  /* 0x00000004040c7824 */ /* 0x000fc800078e020c */
[----:B------:R-:W1:Y:S02]  /*1dd0*/  LDS R9, [R9+0x4] ;  /* 0x0000040009097984 */ /* 0x000e640000000800 */
[----:B-1----:R-:W-:-:S06]  /*1de0*/  IADD3 R2, PT, PT, R2, R9, RZ ;  /* 0x0000000902027210 */ /* 0x002fcc0007ffe0ff */
[----:B------:R-:W-:Y:S05]  /*1df0*/  @!P1 BRA `(.L_x_42) ;  /* 0x0000000800609947 */ /* 0x000fea0003800000 */
[--C-:B------:R-:W-:Y:S01]  /*1e00*/  IMAD R9, R5, 0x4, R12.reuse ;  /* 0x0000000405097824 */ /* 0x100fe200078e020c */
[----:B------:R-:W-:Y:S01]  /*1e10*/  ISETP.NE.AND P1, PT, R10, 0x7, PT ;  /* 0x000000070a00780c */ /* 0x000fe20003f25270 */
[----:B------:R-:W-:-:S04]  /*1e20*/  IMAD R12, R4, 0x4, R12 ;  /* 0x00000004040c7824 */ /* 0x000fc800078e020c */
[----:B------:R-:W1:Y:S02]  /*1e30*/  LDS R9, [R9+0x4] ;  /* 0x0000040009097984 */ /* 0x000e640000000800 */
[----:B-1----:R-:W-:-:S06]  /*1e40*/  IMAD.IADD R2, R2, 0x1, R9 ;  /* 0x0000000102027824 */ /* 0x002fcc00078e0209 */
[----:B------:R-:W-:Y:S05]  /*1e50*/  @!P1 BRA `(.L_x_42) ;  /* 0x0000000800489947 */ /* 0x000fea0003800000 */
[----:B------:R-:W-:Y:S01]  /*1e60*/  IMAD R9, R5, 0x4, R12 ;  /* 0x0000000405097824 */ /* 0x000fe200078e020c */
[----:B------:R-:W-:Y:S02]  /*1e70*/  ISETP.NE.AND P1, PT, R10, 0x8, PT ;  /* 0x000000080a00780c */ /* 0x000fe40003f25270 */
[----:B------:R-:W-:-:S03]  /*1e80*/  LEA R12, R4, R12, 0x2 ;  /* 0x0000000c040c7211 */ /* 0x000fc600078e10ff */
        /* <DEDUP_REMOVED lines=135> */
[----:B------:R-:W-:Y:S01]  /*2700*/  ISETP.NE.AND P1, PT, R10, 0x1f, PT ;  /* 0x0000001f0a00780c */ /* 0x000fe20003f25270 */
[--C-:B------:R-:W-:Y:S02]  /*2710*/  IMAD R8, R4, 0x4, R12.reuse ;  /* 0x0000000404087824 */ /* 0x100fe400078e020c */
[----:B------:R-:W-:-:S06]  /*2720*/  IMAD R9, R5, 0x4, R12 ;  /* 0x0000000405097824 */ /* 0x000fcc00078e020c */
[----:B------:R-:W1:Y:S04]  /*2730*/  LDS R9, [R9+0x4] ;  /* 0x0000040009097984 */ /* 0x000e680000000800 */
[----:B------:R-:W-:-:S06]  /*2740*/  @P1 LEA R11, R5, R8, 0x2 ;  /* 0x00000008050b1211 */ /* 0x000fcc00078e10ff */
[----:B------:R-:W2:Y:S01]  /*2750*/  @P1 LDS R11, [R11+0x4] ;  /* 0x000004000b0b1984 */ /* 0x000ea20000000800 */
[----:B-1----:R-:W-:-:S04]  /*2760*/  IMAD.IADD R2, R2, 0x1, R9 ;  /* 0x0000000102027824 */ /* 0x002fc800078e0209 */
[----:B--2---:R-:W-:-:S07]  /*2770*/  @P1 IMAD.IADD R2, R2, 0x1, R11 ;  /* 0x0000000102021824 */ /* 0x004fce00078e020b */
.L_x_42:
[----:B--2---:R-:W-:Y:S01]  /*2780*/  ISETP.NE.AND P1, PT, R2, RZ, PT ;  /* 0x000000ff0200720c */ /* 0x004fe20003f25270 */
[----:B------:R-:W-:-:S12]  /*2790*/  BSSY.RECONVERGENT B0, `(.L_x_43) ;  /* 0x0000004000007945 */ /* 0x000fd80003800200 */
[----:B------:R-:W-:Y:S05]  /*27a0*/  @!P1 BRA `(.L_x_44) ;  /* 0x0000000000089947 */ /* 0x000fea0003800000 */
[----:B---34-:R-:W-:-:S05]  /*27b0*/  IMAD.WIDE R8, R0, 0x4, R6 ;  /* 0x0000000400087825 */ /* 0x018fca00078e0206 */
[----:B------:R2:W-:Y:S02]  /*27c0*/  REDG.E.ADD.STRONG.GPU desc[UR8][R8.64], R2 ;  /* 0x000000020800798e */ /* 0x0005e4000c12e108 */
.L_x_44:
[----:B------:R-:W-:Y:S05]  /*27d0*/  BSYNC.RECONVERGENT B0 ;  /* 0x0000000000007941 */ /* 0x000fea0003800200 */
.L_x_43:
[----:B------:R-:W-:-:S05]  /*27e0*/  IMAD.IADD R0, R3, 0x1, R0 ;  /* 0x0000000103007824 */ /* 0x000fca00078e0200 */
[----:B------:R-:W-:-:S13]  /*27f0*/  ISETP.GT.AND P1, PT, R0, R5, PT ;  /* 0x000000050000720c */ /* 0x000fda0003f24270 */
[----:B------:R-:W-:Y:S05]  /*2800*/  @!P1 BRA `(.L_x_45) ;  /* 0xfffffff000e49947 */ /* 0x000fea000383ffff */
[----:B------:R-:W-:Y:S05]  /*2810*/  EXIT ;  /* 0x000000000000794d */ /* 0x000fea0003800000 */
        .weak           $__internal_0_$__cuda_sm20_div_u64
        .type           $__internal_0_$__cuda_sm20_div_u64,@function
        .size           $__internal_0_$__cuda_sm20_div_u64,(.L_x_47 - $__internal_0_$__cuda_sm20_div_u64)
$__internal_0_$__cuda_sm20_div_u64:
[----:B------:R-:W0:Y:S08]  /*2820*/  I2F.U64.RP R20, R10 ;  /* 0x0000000a00147312 */ /* 0x000e300000309000 */
[----:B0-----:R-:W0:Y:S02]  /*2830*/  MUFU.RCP R20, R20 ;  /* 0x0000001400147308 */ /* 0x001e240000001000 */
[----:B0-----:R-:W-:-:S06]  /*2840*/  VIADD R14, R20, 0x1ffffffe ;  /* 0x1ffffffe140e7836 */ /* 0x001fcc0000000000 */
[----:B------:R-:W0:Y:S02]  /*2850*/  F2I.U64.TRUNC R14, R14 ;  /* 0x0000000e000e7311 */ /* 0x000e24000020d800 */
[----:B0-----:R-:W-:-:S04]  /*2860*/  IMAD.WIDE.U32 R16, R14, R10, RZ ;  /* 0x0000000a0e107225 */ /* 0x001fc800078e00ff */
[----:B------:R-:W-:Y:S01]  /*2870*/  IMAD R17, R14, R11, R17 ;  /* 0x0000000b0e117224 */ /* 0x000fe200078e0211 */
[----:B------:R-:W-:-:S03]  /*2880*/  IADD3 R21, P0, PT, RZ, -R16, RZ ;  /* 0x80000010ff157210 */ /* 0x000fc60007f1e0ff */
[----:B------:R-:W-:Y:S02]  /*2890*/  IMAD R17, R15, R10, R17 ;  /* 0x0000000a0f117224 */ /* 0x000fe400078e0211 */
[----:B------:R-:W-:-:S03]  /*28a0*/  IMAD.HI.U32 R16, R14, R21, RZ ;  /* 0x000000150e107227 */ /* 0x000fc600078e00ff */
[----:B------:R-:W-:Y:S01]  /*28b0*/  IADD3.X R23, PT, PT, RZ, ~R17, RZ, P0, !PT ;  /* 0x80000011ff177210 */ /* 0x000fe200007fe4ff */
[----:B------:R-:W-:-:S04]  /*28c0*/  IMAD.MOV.U32 R17, RZ, RZ, R14 ;  /* 0x000000ffff117224 */ /* 0x000fc800078e000e */
[----:B------:R-:W-:-:S04]  /*28d0*/  IMAD.WIDE.U32 R16, P0, R14, R23, R16 ;  /* 0x000000170e107225 */ /* 0x000fc80007800010 */
[C---:B------:R-:W-:Y:S02]  /*28e0*/  IMAD R25, R15.reuse, R23, RZ ;  /* 0x000000170f197224 */ /* 0x040fe400078e02ff */
[----:B------:R-:W-:-:S04]  /*28f0*/  IMAD.HI.U32 R16, P1, R15, R21, R16 ;  /* 0x000000150f107227 */ /* 0x000fc80007820010 */
[----:B------:R-:W-:Y:S01]  /*2900*/  IMAD.HI.U32 R21, R15, R23, RZ ;  /* 0x000000170f157227 */ /* 0x000fe200078e00ff */
[----:B------:R-:W-:-:S03]  /*2910*/  IADD3 R17, P2, PT, R25, R16, RZ ;  /* 0x0000001019117210 */ /* 0x000fc60007f5e0ff */
[----:B------:R-:W-:Y:S02]  /*2920*/  IMAD.X R21, R21, 0x1, R15, P0 ;  /* 0x0000000115157824 */ /* 0x000fe400000e060f */
[----:B------:R-:W-:-:S03]  /*2930*/  IMAD.WIDE.U32 R14, R17, R10, RZ ;  /* 0x0000000a110e7225 */ /* 0x000fc600078e00ff */
[----:B------:R-:W-:Y:S01]  /*2940*/  IADD3.X R21, PT, PT, RZ, RZ, R21, P2, P1 ;  /* 0x000000ffff157210 */ /* 0x000fe200017e2415 */
[----:B------:R-:W-:Y:S01]  /*2950*/  IMAD R15, R17, R11, R15 ;  /* 0x0000000b110f7224 */ /* 0x000fe200078e020f */
[----:B------:R-:W-:-:S03]  /*2960*/  IADD3 R23, P0, PT, RZ, -R14, RZ ;  /* 0x8000000eff177210 */ /* 0x000fc60007f1e0ff */
[----:B------:R-:W-:Y:S02]  /*2970*/  IMAD R15, R21, R10, R15 ;  /* 0x0000000a150f7224 */ /* 0x000fe400078e020f */
[----:B------:R-:W-:-:S04]  /*2980*/  IMAD.HI.U32 R16, R17, R23, RZ ;  /* 0x0000001711107227 */ /* 0x000fc800078e00ff */
[----:B------:R-:W-:Y:S02]  /*2990*/  IMAD.X R14, RZ, RZ, ~R15, P0 ;  /* 0x000000ffff0e7224 */ /* 0x000fe400000e0e0f */
[----:B------:R-:W-:Y:S02]  /*29a0*/  HFMA2 R15, -RZ, RZ, 0, 0 ;  /* 0x00000000ff0f7431 */ /* 0x000fe400000001ff */
[----:B------:R-:W-:-:S04]  /*29b0*/  IMAD.WIDE.U32 R16, P0, R17, R14, R16 ;  /* 0x0000000e11107225 */ /* 0x000fc80007800010 */
[C---:B------:R-:W-:Y:S02]  /*29c0*/  IMAD R20, R21.reuse, R14, RZ ;  /* 0x0000000e15147224 */ /* 0x040fe400078e02ff */
[----:B------:R-:W-:-:S04]  /*29d0*/  IMAD.HI.U32 R17, P1, R21, R23, R16 ;  /* 0x0000001715117227 */ /* 0x000fc80007820010 */
[----:B------:R-:W-:Y:S01]  /*29e0*/  IMAD.HI.U32 R14, R21, R14, RZ ;  /* 0x0000000e150e7227 */ /* 0x000fe200078e00ff */
[----:B------:R-:W-:-:S03]  /*29f0*/  IADD3 R17, P2, PT, R20, R17, RZ ;  /* 0x0000001114117210 */ /* 0x000fc60007f5e0ff */
[----:B------:R-:W-:Y:S02]  /*2a00*/  IMAD.X R21, R14, 0x1, R21, P0 ;  /* 0x000000010e157824 */ /* 0x000fe400000e0615 */
[----:B------:R-:W-:-:S03]  /*2a10*/  IMAD.HI.U32 R14, R17, R19, RZ ;  /* 0x00000013110e7227 */ /* 0x000fc600078e00ff */
[----:B------:R-:W-:Y:S01]  /*2a20*/  IADD3.X R21, PT, PT, RZ, RZ, R21, P2, P1 ;  /* 0x000000ffff157210 */ /* 0x000fe200017e2415 */
[----:B------:R-:W-:-:S04]  /*2a30*/  IMAD.WIDE.U32 R14, R17, R18, R14 ;  /* 0x00000012110e7225 */ /* 0x000fc800078e000e */
[C---:B------:R-:W-:Y:S02]  /*2a40*/  IMAD R23, R21.reuse, R18, RZ ;  /* 0x0000001215177224 */ /* 0x040fe400078e02ff */
[----:B------:R-:W-:-:S04]  /*2a50*/  IMAD.HI.U32 R14, P0, R21, R19, R14 ;  /* 0x00000013150e7227 */ /* 0x000fc8000780000e */
[----:B------:R-:W-:Y:S01]  /*2a60*/  IMAD.HI.U32 R17, R21, R18, RZ ;  /* 0x0000001215117227 */ /* 0x000fe200078e00ff */
[----:B------:R-:W-:-:S03]  /*2a70*/  IADD3 R21, P1, PT, R23, R14, RZ ;  /* 0x0000000e17157210 */ /* 0x000fc60007f3e0ff */
[----:B------:R-:W-:Y:S02]  /*2a80*/  IMAD.X R17, RZ, RZ, R17, P0 ;  /* 0x000000ffff117224 */ /* 0x000fe400000e0611 */
[----:B------:R-:W-:-:S04]  /*2a90*/  IMAD.WIDE.U32 R14, R21, R10, RZ ;  /* 0x0000000a150e7225 */ /* 0x000fc800078e00ff */
[----:B------:R-:W-:Y:S01]  /*2aa0*/  IMAD.X R17, RZ, RZ, R17, P1 ;  /* 0x000000ffff117224 */ /* 0x000fe200008e0611 */
[----:B------:R-:W-:Y:S01]  /*2ab0*/  IADD3 R19, P1, PT, -R14, R19, RZ ;  /* 0x000000130e137210 */ /* 0x000fe20007f3e1ff */
[C---:B------:R-:W-:Y:S01]  /*2ac0*/  IMAD R15, R21.reuse, R11, R15 ;  /* 0x0000000b150f7224 */ /* 0x040fe200078e020f */
[----:B------:R-:W-:Y:S02]  /*2ad0*/  IADD3 R14, P2, PT, R21, 0x1, RZ ;  /* 0x00000001150e7810 */ /* 0x000fe40007f5e0ff */
[-C--:B------:R-:W-:Y:S01]  /*2ae0*/  ISETP.GE.U32.AND P0, PT, R19, R10.reuse, PT ;  /* 0x0000000a1300720c */ /* 0x080fe20003f06070 */
[----:B------:R-:W-:Y:S01]  /*2af0*/  IMAD R15, R17, R10, R15 ;  /* 0x0000000a110f7224 */ /* 0x000fe200078e020f */
[----:B------:R-:W-:-:S03]  /*2b00*/  IADD3.X R16, PT, PT, RZ, R17, RZ, P2, !PT ;  /* 0x00000011ff107210 */ /* 0x000fc600017fe4ff */
[----:B------:R-:W-:Y:S01]  /*2b10*/  IMAD.X R20, R18, 0x1, ~R15, P1 ;  /* 0x0000000112147824 */ /* 0x000fe200008e0e0f */
[----:B------:R-:W-:-:S04]  /*2b20*/  IADD3 R15, P1, PT, -R10, R19, RZ ;  /* 0x000000130a0f7210 */ /* 0x000fc80007f3e1ff */
[C---:B------:R-:W-:Y:S01]  /*2b30*/  ISETP.GE.U32.AND.EX P0, PT, R20.reuse, R11, PT, P0 ;  /* 0x0000000b1400720c */ /* 0x040fe20003f06100 */
[----:B------:R-:W-:Y:S01]  /*2b40*/  IMAD.X R18, R20, 0x1, ~R11, P1 ;  /* 0x0000000114127824 */ /* 0x000fe200008e0e0b */
[----:B------:R-:W-:Y:S02]  /*2b50*/  ISETP.NE.U32.AND P1, PT, R10, RZ, PT ;  /* 0x000000ff0a00720c */ /* 0x000fe40003f25070 */
[----:B------:R-:W-:Y:S02]  /*2b60*/  SEL R21, R14, R21, P0 ;  /* 0x000000150e157207 */ /* 0x000fe40000000000 */
[----:B------:R-:W-:Y:S02]  /*2b70*/  SEL R15, R15, R19, P0 ;  /* 0x000000130f0f7207 */ /* 0x000fe40000000000 */
[----:B------:R-:W-:Y:S02]  /*2b80*/  SEL R16, R16, R17, P0 ;  /* 0x0000001110107207 */ /* 0x000fe40000000000 */
[----:B------:R-:W-:-:S02]  /*2b90*/  IADD3 R14, P2, PT, R21, 0x1, RZ ;  /* 0x00000001150e7810 */ /* 0x000fc40007f5e0ff */
[----:B------:R-:W-:Y:S02]  /*2ba0*/  SEL R18, R18, R20, P0 ;  /* 0x0000001412127207 */ /* 0x000fe40000000000 */
[----:B------:R-:W-:Y:S01]  /*2bb0*/  ISETP.GE.U32.AND P0, PT, R15, R10, PT ;  /* 0x0000000a0f00720c */ /* 0x000fe20003f06070 */
[----:B------:R-:W-:Y:S01]  /*2bc0*/  IMAD.X R15, RZ, RZ, R16, P2 ;  /* 0x000000ffff0f7224 */ /* 0x000fe200010e0610 */
[----:B------:R-:W-:Y:S01]  /*2bd0*/  ISETP.NE.AND.EX P1, PT, R11, RZ, PT, P1 ;  /* 0x000000ff0b00720c */ /* 0x000fe20003f25310 */
[----:B------:R-:W-:Y:S01]  /*2be0*/  IMAD.MOV.U32 R10, RZ, RZ, R8 ;  /* 0x000000ffff0a7224 */ /* 0x000fe200078e0008 */
[----:B------:R-:W-:Y:S01]  /*2bf0*/  ISETP.GE.U32.AND.EX P0, PT, R18, R11, PT, P0 ;  /* 0x0000000b1200720c */ /* 0x000fe20003f06100 */
[----:B------:R-:W-:-:S03]  /*2c00*/  IMAD.MOV.U32 R11, RZ, RZ, 0x0 ;  /* 0x00000000ff0b7424 */ /* 0x000fc600078e00ff */
[----:B------:R-:W-:Y:S02]  /*2c10*/  SEL R14, R14, R21, P0 ;  /* 0x000000150e0e7207 */ /* 0x000fe40000000000 */
[----:B------:R-:W-:Y:S02]  /*2c20*/  SEL R15, R15, R16, P0 ;  /* 0x000000100f0f7207 */ /* 0x000fe40000000000 */
[----:B------:R-:W-:Y:S02]  /*2c30*/  SEL R14, R14, 0xffffffff, P1 ;  /* 0xffffffff0e0e7807 */ /* 0x000fe40000800000 */
[----:B------:R-:W-:Y:S01]  /*2c40*/  SEL R15, R15, 0xffffffff, P1 ;  /* 0xffffffff0f0f7807 */ /* 0x000fe20000800000 */
[----:B------:R-:W-:Y:S06]  /*2c50*/  RET.REL.NODEC R10 `(_Z22histogram_range_kernelPKcPjjii) ;  /* 0xffffffd00ae87950 */ /* 0x000fec0003c3ffff */
.L_x_46:
[----:B------:R-:W-:-:S00]  /*2c60*/  BRA `(.L_x_46) ;  /* 0xfffffffc00fc7947 */ /* 0x000fc0000383ffff */
[----:B------:R-:W-:-:S00]  /*2c70*/  NOP ;  /* 0x0000000000007918 */ /* 0x000fc00000000000 */
        /* <DEDUP_REMOVED lines=8> */
.L_x_47:


//--------------------- .nv.shared._Z22histogram_range_kernelPKcPjjii --------------------------
	.section	.nv.shared._Z22histogram_range_kernelPKcPjjii,"aw",@nobits
	.sectionflags	@""
	.align	16
	.zero		1024


//--------------------- .nv.shared.reserved.0     --------------------------
	.section	.nv.shared.reserved.0,"aw",@nobits
	.weak		__nv_reservedSMEM_offset_0_alias
	.size		__nv_reservedSMEM_offset_0_alias, 0, 64
	.other		__nv_reservedSMEM_offset_0_alias,@"STO_CUDA_RESERVED_SHARED STV_DEFAULT"
__nv_reservedSMEM_offset_0_alias:
	.zero		0
	.zero		64


//--------------------- .nv.constant0._Z22histogram_range_kernelPKcPjjii --------------------------
	.section	.nv.constant0._Z22histogram_range_kernelPKcPjjii,"a",@progbits
	.sectionflags	@""
	.align	4
.nv.constant0._Z22histogram_range_kernelPKcPjjii:
	.zero		924


//--------------------- SYMBOLS --------------------------

	.type		.nv.reservedSmem.offset0,@object
	.size		.nv.reservedSmem.offset0,0x4
	.type		.nv.reservedSmem.cap,@object
	.size		.nv.reservedSmem.cap,0x4
